//
// Generated by NVIDIA NVVM Compiler
//
// Compiler Build ID: CL-36424714
// Cuda compilation tools, release 13.0, V13.0.88
// Based on NVVM 20.0.0
//

.version 9.0
.target sm_100
.address_size 64


.entry _Z22computeMeanDiffSquaredPfPKfS1_jj(
	.param .u64 .ptr .align 1 _Z22computeMeanDiffSquaredPfPKfS1_jj_param_0,
	.param .u64 .ptr .align 1 _Z22computeMeanDiffSquaredPfPKfS1_jj_param_1,
	.param .u64 .ptr .align 1 _Z22computeMeanDiffSquaredPfPKfS1_jj_param_2,
	.param .u32 _Z22computeMeanDiffSquaredPfPKfS1_jj_param_3,
	.param .u32 _Z22computeMeanDiffSquaredPfPKfS1_jj_param_4
)
{
	.reg .pred 	%p<2>;
	.reg .b32 	%r<8>;
	.reg .b32 	%f<7>;
	.reg .b64 	%rd<12>;

	ld.param.u64 	%rd1, [_Z22computeMeanDiffSquaredPfPKfS1_jj_param_0];
	ld.param.u64 	%rd2, [_Z22computeMeanDiffSquaredPfPKfS1_jj_param_1];
	ld.param.u64 	%rd3, [_Z22computeMeanDiffSquaredPfPKfS1_jj_param_2];
	ld.param.u32 	%r2, [_Z22computeMeanDiffSquaredPfPKfS1_jj_param_3];
	ld.param.u32 	%r3, [_Z22computeMeanDiffSquaredPfPKfS1_jj_param_4];
	mov.u32 	%r4, %ctaid.x;
	mov.u32 	%r5, %ntid.x;
	mov.u32 	%r6, %tid.x;
	mad.lo.s32 	%r1, %r4, %r5, %r6;
	setp.ge.u32 	%p1, %r1, %r3;
	@%p1 bra 	$L__BB0_2;
	cvta.to.global.u64 	%rd4, %rd2;
	cvta.to.global.u64 	%rd5, %rd3;
	cvta.to.global.u64 	%rd6, %rd1;
	div.u32 	%r7, %r1, %r2;
	mul.wide.u32 	%rd7, %r1, 4;
	add.s64 	%rd8, %rd4, %rd7;
	ld.global.nc.f32 	%f1, [%rd8];
	mul.wide.u32 	%rd9, %r7, 4;
	add.s64 	%rd10, %rd5, %rd9;
	ld.global.nc.f32 	%f2, [%rd10];
	cvt.rn.f32.u32 	%f3, %r2;
	div.rn.f32 	%f4, %f2, %f3;
	sub.f32 	%f5, %f1, %f4;
	mul.f32 	%f6, %f5, %f5;
	add.s64 	%rd11, %rd6, %rd7;
	st.global.f32 	[%rd11], %f6;
$L__BB0_2:
	ret;

}
.entry _Z29computeMeansVarsUpdateRunningPfS_S_S_jfj(
	.param .u64 .ptr .align 1 _Z29computeMeansVarsUpdateRunningPfS_S_S_jfj_param_0,
	.param .u64 .ptr .align 1 _Z29computeMeansVarsUpdateRunningPfS_S_S_jfj_param_1,
	.param .u64 .ptr .align 1 _Z29computeMeansVarsUpdateRunningPfS_S_S_jfj_param_2,
	.param .u64 .ptr .align 1 _Z29computeMeansVarsUpdateRunningPfS_S_S_jfj_param_3,
	.param .u32 _Z29computeMeansVarsUpdateRunningPfS_S_S_jfj_param_4,
	.param .f32 _Z29computeMeansVarsUpdateRunningPfS_S_S_jfj_param_5,
	.param .u32 _Z29computeMeansVarsUpdateRunningPfS_S_S_jfj_param_6
)
{
	.reg .pred 	%p<2>;
	.reg .b32 	%r<7>;
	.reg .b32 	%f<15>;
	.reg .b64 	%rd<14>;

	ld.param.u64 	%rd1, [_Z29computeMeansVarsUpdateRunningPfS_S_S_jfj_param_0];
	ld.param.u64 	%rd2, [_Z29computeMeansVarsUpdateRunningPfS_S_S_jfj_param_1];
	ld.param.u64 	%rd3, [_Z29computeMeansVarsUpdateRunningPfS_S_S_jfj_param_2];
	ld.param.u64 	%rd4, [_Z29computeMeansVarsUpdateRunningPfS_S_S_jfj_param_3];
	ld.param.u32 	%r2, [_Z29computeMeansVarsUpdateRunningPfS_S_S_jfj_param_4];
	ld.param.f32 	%f1, [_Z29computeMeansVarsUpdateRunningPfS_S_S_jfj_param_5];
	ld.param.u32 	%r3, [_Z29computeMeansVarsUpdateRunningPfS_S_S_jfj_param_6];
	mov.u32 	%r4, %ctaid.x;
	mov.u32 	%r5, %ntid.x;
	mov.u32 	%r6, %tid.x;
	mad.lo.s32 	%r1, %r4, %r5, %r6;
	setp.ge.u32 	%p1, %r1, %r3;
	@%p1 bra 	$L__BB1_2;
	cvta.to.global.u64 	%rd5, %rd3;
	cvta.to.global.u64 	%rd6, %rd4;
	cvta.to.global.u64 	%rd7, %rd1;
	cvta.to.global.u64 	%rd8, %rd2;
	mul.wide.u32 	%rd9, %r1, 4;
	add.s64 	%rd10, %rd5, %rd9;
	ld.global.f32 	%f2, [%rd10];
	cvt.rn.f32.u32 	%f3, %r2;
	div.rn.f32 	%f4, %f2, %f3;
	add.s64 	%rd11, %rd6, %rd9;
	ld.global.f32 	%f5, [%rd11];
	div.rn.f32 	%f6, %f5, %f3;
	st.global.f32 	[%rd10], %f4;
	st.global.f32 	[%rd11], %f6;
	mov.f32 	%f7, 0f3F800000;
	sub.f32 	%f8, %f7, %f1;
	add.s64 	%rd12, %rd7, %rd9;
	ld.global.f32 	%f9, [%rd12];
	mul.f32 	%f10, %f8, %f9;
	fma.rn.f32 	%f11, %f1, %f4, %f10;
	st.global.f32 	[%rd12], %f11;
	add.s64 	%rd13, %rd8, %rd9;
	ld.global.f32 	%f12, [%rd13];
	mul.f32 	%f13, %f8, %f12;
	fma.rn.f32 	%f14, %f1, %f6, %f13;
	st.global.f32 	[%rd13], %f14;
$L__BB1_2:
	ret;

}
.entry _Z22normalizeTensorInplacePfPKfS1_fjj(
	.param .u64 .ptr .align 1 _Z22normalizeTensorInplacePfPKfS1_fjj_param_0,
	.param .u64 .ptr .align 1 _Z22normalizeTensorInplacePfPKfS1_fjj_param_1,
	.param .u64 .ptr .align 1 _Z22normalizeTensorInplacePfPKfS1_fjj_param_2,
	.param .f32 _Z22normalizeTensorInplacePfPKfS1_fjj_param_3,
	.param .u32 _Z22normalizeTensorInplacePfPKfS1_fjj_param_4,
	.param .u32 _Z22normalizeTensorInplacePfPKfS1_fjj_param_5
)
{
	.reg .pred 	%p<2>;
	.reg .b32 	%r<8>;
	.reg .b32 	%f<9>;
	.reg .b64 	%rd<12>;

	ld.param.u64 	%rd1, [_Z22normalizeTensorInplacePfPKfS1_fjj_param_0];
	ld.param.u64 	%rd2, [_Z22normalizeTensorInplacePfPKfS1_fjj_param_1];
	ld.param.u64 	%rd3, [_Z22normalizeTensorInplacePfPKfS1_fjj_param_2];
	ld.param.f32 	%f1, [_Z22normalizeTensorInplacePfPKfS1_fjj_param_3];
	ld.param.u32 	%r2, [_Z22normalizeTensorInplacePfPKfS1_fjj_param_4];
	ld.param.u32 	%r3, [_Z22normalizeTensorInplacePfPKfS1_fjj_param_5];
	mov.u32 	%r4, %ctaid.x;
	mov.u32 	%r5, %ntid.x;
	mov.u32 	%r6, %tid.x;
	mad.lo.s32 	%r1, %r4, %r5, %r6;
	setp.ge.u32 	%p1, %r1, %r3;
	@%p1 bra 	$L__BB2_2;
	cvta.to.global.u64 	%rd4, %rd2;
	cvta.to.global.u64 	%rd5, %rd3;
	cvta.to.global.u64 	%rd6, %rd1;
	div.u32 	%r7, %r1, %r2;
	mul.wide.u32 	%rd7, %r7, 4;
	add.s64 	%rd8, %rd4, %rd7;
	ld.global.nc.f32 	%f2, [%rd8];
	add.s64 	%rd9, %rd5, %rd7;
	ld.global.nc.f32 	%f3, [%rd9];
	mul.wide.u32 	%rd10, %r1, 4;
	add.s64 	%rd11, %rd6, %rd10;
	ld.global.f32 	%f4, [%rd11];
	sub.f32 	%f5, %f4, %f2;
	add.f32 	%f6, %f1, %f3;
	sqrt.rn.f32 	%f7, %f6;
	div.rn.f32 	%f8, %f5, %f7;
	st.global.f32 	[%rd11], %f8;
$L__BB2_2:
	ret;

}
.entry _Z16scaleShiftTensorPfPKfS1_S1_jj(
	.param .u64 .ptr .align 1 _Z16scaleShiftTensorPfPKfS1_S1_jj_param_0,
	.param .u64 .ptr .align 1 _Z16scaleShiftTensorPfPKfS1_S1_jj_param_1,
	.param .u64 .ptr .align 1 _Z16scaleShiftTensorPfPKfS1_S1_jj_param_2,
	.param .u64 .ptr .align 1 _Z16scaleShiftTensorPfPKfS1_S1_jj_param_3,
	.param .u32 _Z16scaleShiftTensorPfPKfS1_S1_jj_param_4,
	.param .u32 _Z16scaleShiftTensorPfPKfS1_S1_jj_param_5
)
{
	.reg .pred 	%p<2>;
	.reg .b32 	%r<8>;
	.reg .b32 	%f<5>;
	.reg .b64 	%rd<15>;

	ld.param.u64 	%rd1, [_Z16scaleShiftTensorPfPKfS1_S1_jj_param_0];
	ld.param.u64 	%rd2, [_Z16scaleShiftTensorPfPKfS1_S1_jj_param_1];
	ld.param.u64 	%rd3, [_Z16scaleShiftTensorPfPKfS1_S1_jj_param_2];
	ld.param.u64 	%rd4, [_Z16scaleShiftTensorPfPKfS1_S1_jj_param_3];
	ld.param.u32 	%r2, [_Z16scaleShiftTensorPfPKfS1_S1_jj_param_4];
	ld.param.u32 	%r3, [_Z16scaleShiftTensorPfPKfS1_S1_jj_param_5];
	mov.u32 	%r4, %ctaid.x;
	mov.u32 	%r5, %ntid.x;
	mov.u32 	%r6, %tid.x;
	mad.lo.s32 	%r1, %r4, %r5, %r6;
	setp.ge.u32 	%p1, %r1, %r3;
	@%p1 bra 	$L__BB3_2;
	cvta.to.global.u64 	%rd5, %rd3;
	cvta.to.global.u64 	%rd6, %rd4;
	cvta.to.global.u64 	%rd7, %rd2;
	cvta.to.global.u64 	%rd8, %rd1;
	div.u32 	%r7, %r1, %r2;
	mul.wide.u32 	%rd9, %r7, 4;
	add.s64 	%rd10, %rd5, %rd9;
	ld.global.nc.f32 	%f1, [%rd10];
	add.s64 	%rd11, %rd6, %rd9;
	ld.global.nc.f32 	%f2, [%rd11];
	mul.wide.u32 	%rd12, %r1, 4;
	add.s64 	%rd13, %rd7, %rd12;
	ld.global.nc.f32 	%f3, [%rd13];
	fma.rn.f32 	%f4, %f1, %f3, %f2;
	add.s64 	%rd14, %rd8, %rd12;
	st.global.f32 	[%rd14], %f4;
$L__BB3_2:
	ret;

}
.entry _Z32normalizeScaleShiftTensorInplacePfPKfS1_S1_S1_fjj(
	.param .u64 .ptr .align 1 _Z32normalizeScaleShiftTensorInplacePfPKfS1_S1_S1_fjj_param_0,
	.param .u64 .ptr .align 1 _Z32normalizeScaleShiftTensorInplacePfPKfS1_S1_S1_fjj_param_1,
	.param .u64 .ptr .align 1 _Z32normalizeScaleShiftTensorInplacePfPKfS1_S1_S1_fjj_param_2,
	.param .u64 .ptr .align 1 _Z32normalizeScaleShiftTensorInplacePfPKfS1_S1_S1_fjj_param_3,
	.param .u64 .ptr .align 1 _Z32normalizeScaleShiftTensorInplacePfPKfS1_S1_S1_fjj_param_4,
	.param .f32 _Z32normalizeScaleShiftTensorInplacePfPKfS1_S1_S1_fjj_param_5,
	.param .u32 _Z32normalizeScaleShiftTensorInplacePfPKfS1_S1_S1_fjj_param_6,
	.param .u32 _Z32normalizeScaleShiftTensorInplacePfPKfS1_S1_S1_fjj_param_7
)
{
	.reg .pred 	%p<2>;
	.reg .b32 	%r<8>;
	.reg .b32 	%f<12>;
	.reg .b64 	%rd<18>;

	ld.param.u64 	%rd1, [_Z32normalizeScaleShiftTensorInplacePfPKfS1_S1_S1_fjj_param_0];
	ld.param.u64 	%rd2, [_Z32normalizeScaleShiftTensorInplacePfPKfS1_S1_S1_fjj_param_1];
	ld.param.u64 	%rd3, [_Z32normalizeScaleShiftTensorInplacePfPKfS1_S1_S1_fjj_param_2];
	ld.param.u64 	%rd4, [_Z32normalizeScaleShiftTensorInplacePfPKfS1_S1_S1_fjj_param_3];
	ld.param.u64 	%rd5, [_Z32normalizeScaleShiftTensorInplacePfPKfS1_S1_S1_fjj_param_4];
	ld.param.f32 	%f1, [_Z32normalizeScaleShiftTensorInplacePfPKfS1_S1_S1_fjj_param_5];
	ld.param.u32 	%r2, [_Z32normalizeScaleShiftTensorInplacePfPKfS1_S1_S1_fjj_param_6];
	ld.param.u32 	%r3, [_Z32normalizeScaleShiftTensorInplacePfPKfS1_S1_S1_fjj_param_7];
	mov.u32 	%r4, %ctaid.x;
	mov.u32 	%r5, %ntid.x;
	mov.u32 	%r6, %tid.x;
	mad.lo.s32 	%r1, %r4, %r5, %r6;
	setp.ge.u32 	%p1, %r1, %r3;
	@%p1 bra 	$L__BB4_2;
	cvta.to.global.u64 	%rd6, %rd2;
	cvta.to.global.u64 	%rd7, %rd3;
	cvta.to.global.u64 	%rd8, %rd1;
	cvta.to.global.u64 	%rd9, %rd4;
	cvta.to.global.u64 	%rd10, %rd5;
	div.u32 	%r7, %r1, %r2;
	mul.wide.u32 	%rd11, %r7, 4;
	add.s64 	%rd12, %rd6, %rd11;
	ld.global.nc.f32 	%f2, [%rd12];
	add.s64 	%rd13, %rd7, %rd11;
	ld.global.nc.f32 	%f3, [%rd13];
	mul.wide.u32 	%rd14, %r1, 4;
	add.s64 	%rd15, %rd8, %rd14;
	ld.global.f32 	%f4, [%rd15];
	sub.f32 	%f5, %f4, %f2;
	add.f32 	%f6, %f1, %f3;
	sqrt.rn.f32 	%f7, %f6;
	div.rn.f32 	%f8, %f5, %f7;
	add.s64 	%rd16, %rd9, %rd11;
	ld.global.nc.f32 	%f9, [%rd16];
	add.s64 	%rd17, %rd10, %rd11;
	ld.global.nc.f32 	%f10, [%rd17];
	fma.rn.f32 	%f11, %f9, %f8, %f10;
	st.global.f32 	[%rd15], %f11;
$L__BB4_2:
	ret;

}
.entry _Z24batchNormPrevGradInplacePfPKfS1_S1_S1_S1_fjj(
	.param .u64 .ptr .align 1 _Z24batchNormPrevGradInplacePfPKfS1_S1_S1_S1_fjj_param_0,
	.param .u64 .ptr .align 1 _Z24batchNormPrevGradInplacePfPKfS1_S1_S1_S1_fjj_param_1,
	.param .u64 .ptr .align 1 _Z24batchNormPrevGradInplacePfPKfS1_S1_S1_S1_fjj_param_2,
	.param .u64 .ptr .align 1 _Z24batchNormPrevGradInplacePfPKfS1_S1_S1_S1_fjj_param_3,
	.param .u64 .ptr .align 1 _Z24batchNormPrevGradInplacePfPKfS1_S1_S1_S1_fjj_param_4,
	.param .u64 .ptr .align 1 _Z24batchNormPrevGradInplacePfPKfS1_S1_S1_S1_fjj_param_5,
	.param .f32 _Z24batchNormPrevGradInplacePfPKfS1_S1_S1_S1_fjj_param_6,
	.param .u32 _Z24batchNormPrevGradInplacePfPKfS1_S1_S1_S1_fjj_param_7,
	.param .u32 _Z24batchNormPrevGradInplacePfPKfS1_S1_S1_S1_fjj_param_8
)
{
	.reg .pred 	%p<2>;
	.reg .b32 	%r<8>;
	.reg .b32 	%f<18>;
	.reg .b64 	%rd<21>;

	ld.param.u64 	%rd1, [_Z24batchNormPrevGradInplacePfPKfS1_S1_S1_S1_fjj_param_0];
	ld.param.u64 	%rd2, [_Z24batchNormPrevGradInplacePfPKfS1_S1_S1_S1_fjj_param_1];
	ld.param.u64 	%rd3, [_Z24batchNormPrevGradInplacePfPKfS1_S1_S1_S1_fjj_param_2];
	ld.param.u64 	%rd4, [_Z24batchNormPrevGradInplacePfPKfS1_S1_S1_S1_fjj_param_3];
	ld.param.u64 	%rd5, [_Z24batchNormPrevGradInplacePfPKfS1_S1_S1_S1_fjj_param_4];
	ld.param.u64 	%rd6, [_Z24batchNormPrevGradInplacePfPKfS1_S1_S1_S1_fjj_param_5];
	ld.param.f32 	%f1, [_Z24batchNormPrevGradInplacePfPKfS1_S1_S1_S1_fjj_param_6];
	ld.param.u32 	%r2, [_Z24batchNormPrevGradInplacePfPKfS1_S1_S1_S1_fjj_param_7];
	ld.param.u32 	%r3, [_Z24batchNormPrevGradInplacePfPKfS1_S1_S1_S1_fjj_param_8];
	mov.u32 	%r4, %ctaid.x;
	mov.u32 	%r5, %ntid.x;
	mov.u32 	%r6, %tid.x;
	mad.lo.s32 	%r1, %r4, %r5, %r6;
	setp.ge.u32 	%p1, %r1, %r3;
	@%p1 bra 	$L__BB5_2;
	cvta.to.global.u64 	%rd7, %rd2;
	cvta.to.global.u64 	%rd8, %rd3;
	cvta.to.global.u64 	%rd9, %rd5;
	cvta.to.global.u64 	%rd10, %rd6;
	cvta.to.global.u64 	%rd11, %rd4;
	cvta.to.global.u64 	%rd12, %rd1;
	div.u32 	%r7, %r1, %r2;
	mul.wide.u32 	%rd13, %r7, 4;
	add.s64 	%rd14, %rd7, %rd13;
	ld.global.nc.f32 	%f2, [%rd14];
	add.s64 	%rd15, %rd8, %rd13;
	ld.global.nc.f32 	%f3, [%rd15];
	add.f32 	%f4, %f1, %f3;
	sqrt.rn.f32 	%f5, %f4;
	div.rn.f32 	%f6, %f2, %f5;
	add.s64 	%rd16, %rd9, %rd13;
	ld.global.nc.f32 	%f7, [%rd16];
	cvt.rn.f32.u32 	%f8, %r2;
	div.rn.f32 	%f9, %f7, %f8;
	add.s64 	%rd17, %rd10, %rd13;
	ld.global.nc.f32 	%f10, [%rd17];
	div.rn.f32 	%f11, %f10, %f8;
	mul.wide.u32 	%rd18, %r1, 4;
	add.s64 	%rd19, %rd11, %rd18;
	ld.global.nc.f32 	%f12, [%rd19];
	mul.f32 	%f13, %f11, %f12;
	add.s64 	%rd20, %rd12, %rd18;
	ld.global.f32 	%f14, [%rd20];
	sub.f32 	%f15, %f14, %f9;
	sub.f32 	%f16, %f15, %f13;
	mul.f32 	%f17, %f6, %f16;
	st.global.f32 	[%rd20], %f17;
$L__BB5_2:
	ret;

}


// ===== COMPILED SASS (sm_100) =====

	.target	sm_100

	.elftype	@"ET_EXEC"


//--------------------- .note.nv.tkinfo           --------------------------
	.section	.note.nv.tkinfo,"",@"SHT_NOTE"
	.sectionflags	@"SHF_NOTE_NV_TKINFO"
	.tkinfo
        /*0018*/ 	.word	0x00000002
        /*0030*/ 	.string	""
        /*0030*/ 	.string	"ptxas"
        /*0030*/ 	.string	"Cuda compilation tools, release 13.0, V13.0.88"
        /*0030*/ 	.string	"Build cuda_13.0.r13.0/compiler.36424714_0"
        /*0030*/ 	.string	"-arch sm_100 -m 64 "



//--------------------- .note.nv.cuinfo           --------------------------
	.section	.note.nv.cuinfo,"",@"SHT_NOTE"
	.sectionflags	@"SHF_NOTE_NV_CUINFO"
        /*0018*/ 	.short	0x0002
        /*001a*/ 	.short	0x0064
        /*001c*/ 	.short	0x0082
	.zero		2


//--------------------- .nv.info                  --------------------------
	.section	.nv.info,"",@"SHT_CUDA_INFO"
	.align	4


	//----- nvinfo : EIATTR_REGCOUNT
	.align		4
        /*0000*/ 	.byte	0x04, 0x2f
        /*0002*/ 	.short	(.L_1 - .L_0)
	.align		4
.L_0:
        /*0004*/ 	.word	index@(_Z22computeMeanDiffSquaredPfPKfS1_jj)
        /*0008*/ 	.word	0x00000010


	//----- nvinfo : EIATTR_FRAME_SIZE
	.align		4
.L_1:
        /*000c*/ 	.byte	0x04, 0x11
        /*000e*/ 	.short	(.L_3 - .L_2)
	.align		4
.L_2:
        /*0010*/ 	.word	index@($__internal_7_$__cuda_sm3x_div_rn_noftz_f32_slowpath)
        /*0014*/ 	.word	0x00000000


	//----- nvinfo : EIATTR_FRAME_SIZE
	.align		4
.L_3:
        /*0018*/ 	.byte	0x04, 0x11
        /*001a*/ 	.short	(.L_5 - .L_4)
	.align		4
.L_4:
        /*001c*/ 	.word	index@(_Z22computeMeanDiffSquaredPfPKfS1_jj)
        /*0020*/ 	.word	0x00000000


	//----- nvinfo : EIATTR_REGCOUNT
	.align		4
.L_5:
        /*0024*/ 	.byte	0x04, 0x2f
        /*0026*/ 	.short	(.L_7 - .L_6)
	.align		4
.L_6:
        /*0028*/ 	.word	index@(_Z29computeMeansVarsUpdateRunningPfS_S_S_jfj)
        /*002c*/ 	.word	0x00000016


	//----- nvinfo : EIATTR_FRAME_SIZE
	.align		4
.L_7:
        /*0030*/ 	.byte	0x04, 0x11
        /*0032*/ 	.short	(.L_9 - .L_8)
	.align		4
.L_8:
        /*0034*/ 	.word	index@($__internal_6_$__cuda_sm3x_div_rn_noftz_f32_slowpath)
        /*0038*/ 	.word	0x00000000


	//----- nvinfo : EIATTR_FRAME_SIZE
	.align		4
.L_9:
        /*003c*/ 	.byte	0x04, 0x11
        /*003e*/ 	.short	(.L_11 - .L_10)
	.align		4
.L_10:
        /*0040*/ 	.word	index@(_Z29computeMeansVarsUpdateRunningPfS_S_S_jfj)
        /*0044*/ 	.word	0x00000000


	//----- nvinfo : EIATTR_REGCOUNT
	.align		4
.L_11:
        /*0048*/ 	.byte	0x04, 0x2f
        /*004a*/ 	.short	(.L_13 - .L_12)
	.align		4
.L_12:
        /*004c*/ 	.word	index@(_Z22normalizeTensorInplacePfPKfS1_fjj)
        /*0050*/ 	.word	0x00000010


	//----- nvinfo : EIATTR_FRAME_SIZE
	.align		4
.L_13:
        /*0054*/ 	.byte	0x04, 0x11
        /*0056*/ 	.short	(.L_15 - .L_14)
	.align		4
.L_14:
        /*0058*/ 	.word	index@($__internal_5_$__cuda_sm3x_div_rn_noftz_f32_slowpath)
        /*005c*/ 	.word	0x00000000


	//----- nvinfo : EIATTR_FRAME_SIZE
	.align		4
.L_15:
        /*0060*/ 	.byte	0x04, 0x11
        /*0062*/ 	.short	(.L_17 - .L_16)
	.align		4
.L_16:
        /*0064*/ 	.word	index@($__internal_4_$__cuda_sm20_sqrt_rn_f32_slowpath)
        /*0068*/ 	.word	0x00000000


	//----- nvinfo : EIATTR_FRAME_SIZE
	.align		4
.L_17:
        /*006c*/ 	.byte	0x04, 0x11
        /*006e*/ 	.short	(.L_19 - .L_18)
	.align		4
.L_18:
        /*0070*/ 	.word	index@(_Z22normalizeTensorInplacePfPKfS1_fjj)
        /*0074*/ 	.word	0x00000000


	//----- nvinfo : EIATTR_REGCOUNT
	.align		4
.L_19:
        /*0078*/ 	.byte	0x04, 0x2f
        /*007a*/ 	.short	(.L_21 - .L_20)
	.align		4
.L_20:
        /*007c*/ 	.word	index@(_Z16scaleShiftTensorPfPKfS1_S1_jj)
        /*0080*/ 	.word	0x0000000e


	//----- nvinfo : EIATTR_FRAME_SIZE
	.align		4
.L_21:
        /*0084*/ 	.byte	0x04, 0x11
        /*0086*/ 	.short	(.L_23 - .L_22)
	.align		4
.L_22:
        /*0088*/ 	.word	index@(_Z16scaleShiftTensorPfPKfS1_S1_jj)
        /*008c*/ 	.word	0x00000000


	//----- nvinfo : EIATTR_REGCOUNT
	.align		4
.L_23:
        /*0090*/ 	.byte	0x04, 0x2f
        /*0092*/ 	.short	(.L_25 - .L_24)
	.align		4
.L_24:
        /*0094*/ 	.word	index@(_Z32normalizeScaleShiftTensorInplacePfPKfS1_S1_S1_fjj)
        /*0098*/ 	.word	0x00000012


	//----- nvinfo : EIATTR_FRAME_SIZE
	.align		4
.L_25:
        /*009c*/ 	.byte	0x04, 0x11
        /*009e*/ 	.short	(.L_27 - .L_26)
	.align		4
.L_26:
        /*00a0*/ 	.word	index@($__internal_3_$__cuda_sm3x_div_rn_noftz_f32_slowpath)
        /*00a4*/ 	.word	0x00000000


	//----- nvinfo : EIATTR_FRAME_SIZE
	.align		4
.L_27:
        /*00a8*/ 	.byte	0x04, 0x11
        /*00aa*/ 	.short	(.L_29 - .L_28)
	.align		4
.L_28:
        /*00ac*/ 	.word	index@($__internal_2_$__cuda_sm20_sqrt_rn_f32_slowpath)
        /*00b0*/ 	.word	0x00000000


	//----- nvinfo : EIATTR_FRAME_SIZE
	.align		4
.L_29:
        /*00b4*/ 	.byte	0x04, 0x11
        /*00b6*/ 	.short	(.L_31 - .L_30)
	.align		4
.L_30:
        /*00b8*/ 	.word	index@(_Z32normalizeScaleShiftTensorInplacePfPKfS1_S1_S1_fjj)
        /*00bc*/ 	.word	0x00000000


	//----- nvinfo : EIATTR_REGCOUNT
	.align		4
.L_31:
        /*00c0*/ 	.byte	0x04, 0x2f
        /*00c2*/ 	.short	(.L_33 - .L_32)
	.align		4
.L_32:
        /*00c4*/ 	.word	index@(_Z24batchNormPrevGradInplacePfPKfS1_S1_S1_S1_fjj)
        /*00c8*/ 	.word	0x00000013


	//----- nvinfo : EIATTR_FRAME_SIZE
	.align		4
.L_33:
        /*00cc*/ 	.byte	0x04, 0x11
        /*00ce*/ 	.short	(.L_35 - .L_34)
	.align		4
.L_34:
        /*00d0*/ 	.word	index@($__internal_1_$__cuda_sm3x_div_rn_noftz_f32_slowpath)
        /*00d4*/ 	.word	0x00000000


	//----- nvinfo : EIATTR_FRAME_SIZE
	.align		4
.L_35:
        /*00d8*/ 	.byte	0x04, 0x11
        /*00da*/ 	.short	(.L_37 - .L_36)
	.align		4
.L_36:
        /*00dc*/ 	.word	index@($__internal_0_$__cuda_sm20_sqrt_rn_f32_slowpath)
        /*00e0*/ 	.word	0x00000000


	//----- nvinfo : EIATTR_FRAME_SIZE
	.align		4
.L_37:
        /*00e4*/ 	.byte	0x04, 0x11
        /*00e6*/ 	.short	(.L_39 - .L_38)
	.align		4
.L_38:
        /*00e8*/ 	.word	index@(_Z24batchNormPrevGradInplacePfPKfS1_S1_S1_S1_fjj)
        /*00ec*/ 	.word	0x00000000


	//----- nvinfo : EIATTR_MIN_STACK_SIZE
	.align		4
.L_39:
        /*00f0*/ 	.byte	0x04, 0x12
        /*00f2*/ 	.short	(.L_41 - .L_40)
	.align		4
.L_40:
        /*00f4*/ 	.word	index@(_Z24batchNormPrevGradInplacePfPKfS1_S1_S1_S1_fjj)
        /*00f8*/ 	.word	0x00000000


	//----- nvinfo : EIATTR_MIN_STACK_SIZE
	.align		4
.L_41:
        /*00fc*/ 	.byte	0x04, 0x12
        /*00fe*/ 	.short	(.L_43 - .L_42)
	.align		4
.L_42:
        /*0100*/ 	.word	index@(_Z32normalizeScaleShiftTensorInplacePfPKfS1_S1_S1_fjj)
        /*0104*/ 	.word	0x00000000


	//----- nvinfo : EIATTR_MIN_STACK_SIZE
	.align		4
.L_43:
        /*0108*/ 	.byte	0x04, 0x12
        /*010a*/ 	.short	(.L_45 - .L_44)
	.align		4
.L_44:
        /*010c*/ 	.word	index@(_Z16scaleShiftTensorPfPKfS1_S1_jj)
        /*0110*/ 	.word	0x00000000


	//----- nvinfo : EIATTR_MIN_STACK_SIZE
	.align		4
.L_45:
        /*0114*/ 	.byte	0x04, 0x12
        /*0116*/ 	.short	(.L_47 - .L_46)
	.align		4
.L_46:
        /*0118*/ 	.word	index@(_Z22normalizeTensorInplacePfPKfS1_fjj)
        /*011c*/ 	.word	0x00000000


	//----- nvinfo : EIATTR_MIN_STACK_SIZE
	.align		4
.L_47:
        /*0120*/ 	.byte	0x04, 0x12
        /*0122*/ 	.short	(.L_49 - .L_48)
	.align		4
.L_48:
        /*0124*/ 	.word	index@(_Z29computeMeansVarsUpdateRunningPfS_S_S_jfj)
        /*0128*/ 	.word	0x00000000


	//----- nvinfo : EIATTR_MIN_STACK_SIZE
	.align		4
.L_49:
        /*012c*/ 	.byte	0x04, 0x12
        /*012e*/ 	.short	(.L_51 - .L_50)
	.align		4
.L_50:
        /*0130*/ 	.word	index@(_Z22computeMeanDiffSquaredPfPKfS1_jj)
        /*0134*/ 	.word	0x00000000
.L_51:


//--------------------- .nv.compat                --------------------------
	.section	.nv.compat,"",@"SHT_CUDA_COMPAT_INFO"
	.align	4
        /*0000*/ 	.byte	0x02, 0x09, 0x00, 0x00, 0x02, 0x02, 0x01, 0x00, 0x02, 0x05, 0x05, 0x00, 0x03, 0x07, 0x01, 0x01
        /*0010*/ 	.byte	0x02, 0x03, 0x00, 0x00, 0x02, 0x06, 0x01, 0x00, 0x04, 0x0b, 0x08, 0x00, 0x01, 0x00, 0x00, 0x00
        /*0020*/ 	.byte	0x00, 0x00, 0x00, 0x00


//--------------------- .nv.info._Z24batchNormPrevGradInplacePfPKfS1_S1_S1_S1_fjj --------------------------
	.section	.nv.info._Z24batchNormPrevGradInplacePfPKfS1_S1_S1_S1_fjj,"",@"SHT_CUDA_INFO"
	.sectionflags	@""
	.align	4


	//----- nvinfo : EIATTR_CUDA_API_VERSION
	.align		4
        /*0000*/ 	.byte	0x04, 0x37
        /*0002*/ 	.short	(.L_53 - .L_52)
.L_52:
        /*0004*/ 	.word	0x00000082


	//----- nvinfo : EIATTR_KPARAM_INFO
	.align		4
.L_53:
        /*0008*/ 	.byte	0x04, 0x17
        /*000a*/ 	.short	(.L_55 - .L_54)
.L_54:
        /*000c*/ 	.word	0x00000000
        /*0010*/ 	.short	0x0008
        /*0012*/ 	.short	0x0038
        /*0014*/ 	.byte	0x00, 0xf0, 0x11, 0x00


	//----- nvinfo : EIATTR_KPARAM_INFO
	.align		4
.L_55:
        /*0018*/ 	.byte	0x04, 0x17
        /*001a*/ 	.short	(.L_57 - .L_56)
.L_56:
        /*001c*/ 	.word	0x00000000
        /*0020*/ 	.short	0x0007
        /*0022*/ 	.short	0x0034
        /*0024*/ 	.byte	0x00, 0xf0, 0x11, 0x00


	//----- nvinfo : EIATTR_KPARAM_INFO
	.align		4
.L_57:
        /*0028*/ 	.byte	0x04, 0x17
        /*002a*/ 	.short	(.L_59 - .L_58)
.L_58:
        /*002c*/ 	.word	0x00000000
        /*0030*/ 	.short	0x0006
        /*0032*/ 	.short	0x0030
        /*0034*/ 	.byte	0x00, 0xf0, 0x11, 0x00


	//----- nvinfo : EIATTR_KPARAM_INFO
	.align		4
.L_59:
        /*0038*/ 	.byte	0x04, 0x17
        /*003a*/ 	.short	(.L_61 - .L_60)
.L_60:
        /*003c*/ 	.word	0x00000000
        /*0040*/ 	.short	0x0005
        /*0042*/ 	.short	0x0028
        /*0044*/ 	.byte	0x00, 0xf5, 0x21, 0x00


	//----- nvinfo : EIATTR_KPARAM_INFO
	.align		4
.L_61:
        /*0048*/ 	.byte	0x04, 0x17
        /*004a*/ 	.short	(.L_63 - .L_62)
.L_62:
        /*004c*/ 	.word	0x00000000
        /*0050*/ 	.short	0x0004
        /*0052*/ 	.short	0x0020
        /*0054*/ 	.byte	0x00, 0xf5, 0x21, 0x00


	//----- nvinfo : EIATTR_KPARAM_INFO
	.align		4
.L_63:
        /*0058*/ 	.byte	0x04, 0x17
        /*005a*/ 	.short	(.L_65 - .L_64)
.L_64:
        /*005c*/ 	.word	0x00000000
        /*0060*/ 	.short	0x0003
        /*0062*/ 	.short	0x0018
        /*0064*/ 	.byte	0x00, 0xf5, 0x21, 0x00


	//----- nvinfo : EIATTR_KPARAM_INFO
	.align		4
.L_65:
        /*0068*/ 	.byte	0x04, 0x17
        /*006a*/ 	.short	(.L_67 - .L_66)
.L_66:
        /*006c*/ 	.word	0x00000000
        /*0070*/ 	.short	0x0002
        /*0072*/ 	.short	0x0010
        /*0074*/ 	.byte	0x00, 0xf5, 0x21, 0x00


	//----- nvinfo : EIATTR_KPARAM_INFO
	.align		4
.L_67:
        /*0078*/ 	.byte	0x04, 0x17
        /*007a*/ 	.short	(.L_69 - .L_68)
.L_68:
        /*007c*/ 	.word	0x00000000
        /*0080*/ 	.short	0x0001
        /*0082*/ 	.short	0x0008
        /*0084*/ 	.byte	0x00, 0xf5, 0x21, 0x00


	//----- nvinfo : EIATTR_KPARAM_INFO
	.align		4
.L_69:
        /*0088*/ 	.byte	0x04, 0x17
        /*008a*/ 	.short	(.L_71 - .L_70)
.L_70:
        /*008c*/ 	.word	0x00000000
        /*0090*/ 	.short	0x0000
        /*0092*/ 	.short	0x0000
        /*0094*/ 	.byte	0x00, 0xf5, 0x21, 0x00


	//----- nvinfo : EIATTR_SPARSE_MMA_MASK
	.align		4
.L_71:
        /*0098*/ 	.byte	0x03, 0x50
        /*009a*/ 	.short	0x0000


	//----- nvinfo : EIATTR_MAXREG_COUNT
	.align		4
        /*009c*/ 	.byte	0x03, 0x1b
        /*009e*/ 	.short	0x00ff


	//----- nvinfo : EIATTR_MERCURY_ISA_VERSION
	.align		4
        /*00a0*/ 	.byte	0x03, 0x5f
        /*00a2*/ 	.short	0x0101


	//----- nvinfo : EIATTR_VRC_CTA_INIT_COUNT
	.align		4
        /*00a4*/ 	.byte	0x02, 0x4a
	.zero		1
	.zero		1


	//----- nvinfo : EIATTR_EXIT_INSTR_OFFSETS
	.align		4
        /*00a8*/ 	.byte	0x04, 0x1c
        /*00aa*/ 	.short	(.L_73 - .L_72)


	//   ....[0]....
.L_72:
        /*00ac*/ 	.word	0x00000070


	//   ....[1]....
        /*00b0*/ 	.word	0x000006a0


	//----- nvinfo : EIATTR_CRS_STACK_SIZE
	.align		4
.L_73:
        /*00b4*/ 	.byte	0x04, 0x1e
        /*00b6*/ 	.short	(.L_75 - .L_74)
.L_74:
        /*00b8*/ 	.word	0x00000000


	//----- nvinfo : EIATTR_CBANK_PARAM_SIZE
	.align		4
.L_75:
        /*00bc*/ 	.byte	0x03, 0x19
        /*00be*/ 	.short	0x003c


	//----- nvinfo : EIATTR_PARAM_CBANK
	.align		4
        /*00c0*/ 	.byte	0x04, 0x0a
        /*00c2*/ 	.short	(.L_77 - .L_76)
	.align		4
.L_76:
        /*00c4*/ 	.word	index@(.nv.constant0._Z24batchNormPrevGradInplacePfPKfS1_S1_S1_S1_fjj)
        /*00c8*/ 	.short	0x0380
        /*00ca*/ 	.short	0x003c


	//----- nvinfo : EIATTR_SW_WAR
	.align		4
.L_77:
        /*00cc*/ 	.byte	0x04, 0x36
        /*00ce*/ 	.short	(.L_79 - .L_78)
.L_78:
        /*00d0*/ 	.word	0x00000008
.L_79:


//--------------------- .nv.info._Z32normalizeScaleShiftTensorInplacePfPKfS1_S1_S1_fjj --------------------------
	.section	.nv.info._Z32normalizeScaleShiftTensorInplacePfPKfS1_S1_S1_fjj,"",@"SHT_CUDA_INFO"
	.sectionflags	@""
	.align	4


	//----- nvinfo : EIATTR_CUDA_API_VERSION
	.align		4
        /*0000*/ 	.byte	0x04, 0x37
        /*0002*/ 	.short	(.L_81 - .L_80)
.L_80:
        /*0004*/ 	.word	0x00000082


	//----- nvinfo : EIATTR_KPARAM_INFO
	.align		4
.L_81:
        /*0008*/ 	.byte	0x04, 0x17
        /*000a*/ 	.short	(.L_83 - .L_82)
.L_82:
        /*000c*/ 	.word	0x00000000
        /*0010*/ 	.short	0x0007
        /*0012*/ 	.short	0x0030
        /*0014*/ 	.byte	0x00, 0xf0, 0x11, 0x00


	//----- nvinfo : EIATTR_KPARAM_INFO
	.align		4
.L_83:
        /*0018*/ 	.byte	0x04, 0x17
        /*001a*/ 	.short	(.L_85 - .L_84)
.L_84:
        /*001c*/ 	.word	0x00000000
        /*0020*/ 	.short	0x0006
        /*0022*/ 	.short	0x002c
        /*0024*/ 	.byte	0x00, 0xf0, 0x11, 0x00


	//----- nvinfo : EIATTR_KPARAM_INFO
	.align		4
.L_85:
        /*0028*/ 	.byte	0x04, 0x17
        /*002a*/ 	.short	(.L_87 - .L_86)
.L_86:
        /*002c*/ 	.word	0x00000000
        /*0030*/ 	.short	0x0005
        /*0032*/ 	.short	0x0028
        /*0034*/ 	.byte	0x00, 0xf0, 0x11, 0x00


	//----- nvinfo : EIATTR_KPARAM_INFO
	.align		4
.L_87:
        /*0038*/ 	.byte	0x04, 0x17
        /*003a*/ 	.short	(.L_89 - .L_88)
.L_88:
        /*003c*/ 	.word	0x00000000
        /*0040*/ 	.short	0x0004
        /*0042*/ 	.short	0x0020
        /*0044*/ 	.byte	0x00, 0xf5, 0x21, 0x00


	//----- nvinfo : EIATTR_KPARAM_INFO
	.align		4
.L_89:
        /*0048*/ 	.byte	0x04, 0x17
        /*004a*/ 	.short	(.L_91 - .L_90)
.L_90:
        /*004c*/ 	.word	0x00000000
        /*0050*/ 	.short	0x0003
        /*0052*/ 	.short	0x0018
        /*0054*/ 	.byte	0x00, 0xf5, 0x21, 0x00


	//----- nvinfo : EIATTR_KPARAM_INFO
	.align		4
.L_91:
        /*0058*/ 	.byte	0x04, 0x17
        /*005a*/ 	.short	(.L_93 - .L_92)
.L_92:
        /*005c*/ 	.word	0x00000000
        /*0060*/ 	.short	0x0002
        /*0062*/ 	.short	0x0010
        /*0064*/ 	.byte	0x00, 0xf5, 0x21, 0x00


	//----- nvinfo : EIATTR_KPARAM_INFO
	.align		4
.L_93:
        /*0068*/ 	.byte	0x04, 0x17
        /*006a*/ 	.short	(.L_95 - .L_94)
.L_94:
        /*006c*/ 	.word	0x00000000
        /*0070*/ 	.short	0x0001
        /*0072*/ 	.short	0x0008
        /*0074*/ 	.byte	0x00, 0xf5, 0x21, 0x00


	//----- nvinfo : EIATTR_KPARAM_INFO
	.align		4
.L_95:
        /*0078*/ 	.byte	0x04, 0x17
        /*007a*/ 	.short	(.L_97 - .L_96)
.L_96:
        /*007c*/ 	.word	0x00000000
        /*0080*/ 	.short	0x0000
        /*0082*/ 	.short	0x0000
        /*0084*/ 	.byte	0x00, 0xf5, 0x21, 0x00


	//----- nvinfo : EIATTR_SPARSE_MMA_MASK
	.align		4
.L_97:
        /*0088*/ 	.byte	0x03, 0x50
        /*008a*/ 	.short	0x0000


	//----- nvinfo : EIATTR_MAXREG_COUNT
	.align		4
        /*008c*/ 	.byte	0x03, 0x1b
        /*008e*/ 	.short	0x00ff


	//----- nvinfo : EIATTR_MERCURY_ISA_VERSION
	.align		4
        /*0090*/ 	.byte	0x03, 0x5f
        /*0092*/ 	.short	0x0101


	//----- nvinfo : EIATTR_VRC_CTA_INIT_COUNT
	.align		4
        /*0094*/ 	.byte	0x02, 0x4a
	.zero		1
	.zero		1


	//----- nvinfo : EIATTR_EXIT_INSTR_OFFSETS
	.align		4
        /*0098*/ 	.byte	0x04, 0x1c
        /*009a*/ 	.short	(.L_99 - .L_98)


	//   ....[0]....
.L_98:
        /*009c*/ 	.word	0x00000070


	//   ....[1]....
        /*00a0*/ 	.word	0x000004a0


	//----- nvinfo : EIATTR_CRS_STACK_SIZE
	.align		4
.L_99:
        /*00a4*/ 	.byte	0x04, 0x1e
        /*00a6*/ 	.short	(.L_101 - .L_100)
.L_100:
        /*00a8*/ 	.word	0x00000000


	//----- nvinfo : EIATTR_CBANK_PARAM_SIZE
	.align		4
.L_101:
        /*00ac*/ 	.byte	0x03, 0x19
        /*00ae*/ 	.short	0x0034


	//----- nvinfo : EIATTR_PARAM_CBANK
	.align		4
        /*00b0*/ 	.byte	0x04, 0x0a
        /*00b2*/ 	.short	(.L_103 - .L_102)
	.align		4
.L_102:
        /*00b4*/ 	.word	index@(.nv.constant0._Z32normalizeScaleShiftTensorInplacePfPKfS1_S1_S1_fjj)
        /*00b8*/ 	.short	0x0380
        /*00ba*/ 	.short	0x0034


	//----- nvinfo : EIATTR_SW_WAR
	.align		4
.L_103:
        /*00bc*/ 	.byte	0x04, 0x36
        /*00be*/ 	.short	(.L_105 - .L_104)
.L_104:
        /*00c0*/ 	.word	0x00000008
.L_105:


//--------------------- .nv.info._Z16scaleShiftTensorPfPKfS1_S1_jj --------------------------
	.section	.nv.info._Z16scaleShiftTensorPfPKfS1_S1_jj,"",@"SHT_CUDA_INFO"
	.sectionflags	@""
	.align	4


	//----- nvinfo : EIATTR_CUDA_API_VERSION
	.align		4
        /*0000*/ 	.byte	0x04, 0x37
        /*0002*/ 	.short	(.L_107 - .L_106)
.L_106:
        /*0004*/ 	.word	0x00000082


	//----- nvinfo : EIATTR_KPARAM_INFO
	.align		4
.L_107:
        /*0008*/ 	.byte	0x04, 0x17
        /*000a*/ 	.short	(.L_109 - .L_108)
.L_108:
        /*000c*/ 	.word	0x00000000
        /*0010*/ 	.short	0x0005
        /*0012*/ 	.short	0x0024
        /*0014*/ 	.byte	0x00, 0xf0, 0x11, 0x00


	//----- nvinfo : EIATTR_KPARAM_INFO
	.align		4
.L_109:
        /*0018*/ 	.byte	0x04, 0x17
        /*001a*/ 	.short	(.L_111 - .L_110)
.L_110:
        /*001c*/ 	.word	0x00000000
        /*0020*/ 	.short	0x0004
        /*0022*/ 	.short	0x0020
        /*0024*/ 	.byte	0x00, 0xf0, 0x11, 0x00


	//----- nvinfo : EIATTR_KPARAM_INFO
	.align		4
.L_111:
        /*0028*/ 	.byte	0x04, 0x17
        /*002a*/ 	.short	(.L_113 - .L_112)
.L_112:
        /*002c*/ 	.word	0x00000000
        /*0030*/ 	.short	0x0003
        /*0032*/ 	.short	0x0018
        /*0034*/ 	.byte	0x00, 0xf5, 0x21, 0x00


	//----- nvinfo : EIATTR_KPARAM_INFO
	.align		4
.L_113:
        /*0038*/ 	.byte	0x04, 0x17
        /*003a*/ 	.short	(.L_115 - .L_114)
.L_114:
        /*003c*/ 	.word	0x00000000
        /*0040*/ 	.short	0x0002
        /*0042*/ 	.short	0x0010
        /*0044*/ 	.byte	0x00, 0xf5, 0x21, 0x00


	//----- nvinfo : EIATTR_KPARAM_INFO
	.align		4
.L_115:
        /*0048*/ 	.byte	0x04, 0x17
        /*004a*/ 	.short	(.L_117 - .L_116)
.L_116:
        /*004c*/ 	.word	0x00000000
        /*0050*/ 	.short	0x0001
        /*0052*/ 	.short	0x0008
        /*0054*/ 	.byte	0x00, 0xf5, 0x21, 0x00


	//----- nvinfo : EIATTR_KPARAM_INFO
	.align		4
.L_117:
        /*0058*/ 	.byte	0x04, 0x17
        /*005a*/ 	.short	(.L_119 - .L_118)
.L_118:
        /*005c*/ 	.word	0x00000000
        /*0060*/ 	.short	0x0000
        /*0062*/ 	.short	0x0000
        /*0064*/ 	.byte	0x00, 0xf5, 0x21, 0x00


	//----- nvinfo : EIATTR_SPARSE_MMA_MASK
	.align		4
.L_119:
        /*0068*/ 	.byte	0x03, 0x50
        /*006a*/ 	.short	0x0000


	//----- nvinfo : EIATTR_MAXREG_COUNT
	.align		4
        /*006c*/ 	.byte	0x03, 0x1b
        /*006e*/ 	.short	0x00ff


	//----- nvinfo : EIATTR_MERCURY_ISA_VERSION
	.align		4
        /*0070*/ 	.byte	0x03, 0x5f
        /*0072*/ 	.short	0x0101


	//----- nvinfo : EIATTR_VRC_CTA_INIT_COUNT
	.align		4
        /*0074*/ 	.byte	0x02, 0x4a
	.zero		1
	.zero		1


	//----- nvinfo : EIATTR_EXIT_INSTR_OFFSETS
	.align		4
        /*0078*/ 	.byte	0x04, 0x1c
        /*007a*/ 	.short	(.L_121 - .L_120)


	//   ....[0]....
.L_120:
        /*007c*/ 	.word	0x00000070


	//   ....[1]....
        /*0080*/ 	.word	0x00000290


	//----- nvinfo : EIATTR_CBANK_PARAM_SIZE
	.align		4
.L_121:
        /*0084*/ 	.byte	0x03, 0x19
        /*0086*/ 	.short	0x0028


	//----- nvinfo : EIATTR_PARAM_CBANK
	.align		4
        /*0088*/ 	.byte	0x04, 0x0a
        /*008a*/ 	.short	(.L_123 - .L_122)
	.align		4
.L_122:
        /*008c*/ 	.word	index@(.nv.constant0._Z16scaleShiftTensorPfPKfS1_S1_jj)
        /*0090*/ 	.short	0x0380
        /*0092*/ 	.short	0x0028


	//----- nvinfo : EIATTR_SW_WAR
	.align		4
.L_123:
        /*0094*/ 	.byte	0x04, 0x36
        /*0096*/ 	.short	(.L_125 - .L_124)
.L_124:
        /*0098*/ 	.word	0x00000008
.L_125:


//--------------------- .nv.info._Z22normalizeTensorInplacePfPKfS1_fjj --------------------------
	.section	.nv.info._Z22normalizeTensorInplacePfPKfS1_fjj,"",@"SHT_CUDA_INFO"
	.sectionflags	@""
	.align	4


	//----- nvinfo : EIATTR_CUDA_API_VERSION
	.align		4
        /*0000*/ 	.byte	0x04, 0x37
        /*0002*/ 	.short	(.L_127 - .L_126)
.L_126:
        /*0004*/ 	.word	0x00000082


	//----- nvinfo : EIATTR_KPARAM_INFO
	.align		4
.L_127:
        /*0008*/ 	.byte	0x04, 0x17
        /*000a*/ 	.short	(.L_129 - .L_128)
.L_128:
        /*000c*/ 	.word	0x00000000
        /*0010*/ 	.short	0x0005
        /*0012*/ 	.short	0x0020
        /*0014*/ 	.byte	0x00, 0xf0, 0x11, 0x00


	//----- nvinfo : EIATTR_KPARAM_INFO
	.align		4
.L_129:
        /*0018*/ 	.byte	0x04, 0x17
        /*001a*/ 	.short	(.L_131 - .L_130)
.L_130:
        /*001c*/ 	.word	0x00000000
        /*0020*/ 	.short	0x0004
        /*0022*/ 	.short	0x001c
        /*0024*/ 	.byte	0x00, 0xf0, 0x11, 0x00


	//----- nvinfo : EIATTR_KPARAM_INFO
	.align		4
.L_131:
        /*0028*/ 	.byte	0x04, 0x17
        /*002a*/ 	.short	(.L_133 - .L_132)
.L_132:
        /*002c*/ 	.word	0x00000000
        /*0030*/ 	.short	0x0003
        /*0032*/ 	.short	0x0018
        /*0034*/ 	.byte	0x00, 0xf0, 0x11, 0x00


	//----- nvinfo : EIATTR_KPARAM_INFO
	.align		4
.L_133:
        /*0038*/ 	.byte	0x04, 0x17
        /*003a*/ 	.short	(.L_135 - .L_134)
.L_134:
        /*003c*/ 	.word	0x00000000
        /*0040*/ 	.short	0x0002
        /*0042*/ 	.short	0x0010
        /*0044*/ 	.byte	0x00, 0xf5, 0x21, 0x00


	//----- nvinfo : EIATTR_KPARAM_INFO
	.align		4
.L_135:
        /*0048*/ 	.byte	0x04, 0x17
        /*004a*/ 	.short	(.L_137 - .L_136)
.L_136:
        /*004c*/ 	.word	0x00000000
        /*0050*/ 	.short	0x0001
        /*0052*/ 	.short	0x0008
        /*0054*/ 	.byte	0x00, 0xf5, 0x21, 0x00


	//----- nvinfo : EIATTR_KPARAM_INFO
	.align		4
.L_137:
        /*0058*/ 	.byte	0x04, 0x17
        /*005a*/ 	.short	(.L_139 - .L_138)
.L_138:
        /*005c*/ 	.word	0x00000000
        /*0060*/ 	.short	0x0000
        /*0062*/ 	.short	0x0000
        /*0064*/ 	.byte	0x00, 0xf5, 0x21, 0x00


	//----- nvinfo : EIATTR_SPARSE_MMA_MASK
	.align		4
.L_139:
        /*0068*/ 	.byte	0x03, 0x50
        /*006a*/ 	.short	0x0000


	//----- nvinfo : EIATTR_MAXREG_COUNT
	.align		4
        /*006c*/ 	.byte	0x03, 0x1b
        /*006e*/ 	.short	0x00ff


	//----- nvinfo : EIATTR_MERCURY_ISA_VERSION
	.align		4
        /*0070*/ 	.byte	0x03, 0x5f
        /*0072*/ 	.short	0x0101


	//----- nvinfo : EIATTR_VRC_CTA_INIT_COUNT
	.align		4
        /*0074*/ 	.byte	0x02, 0x4a
	.zero		1
	.zero		1


	//----- nvinfo : EIATTR_EXIT_INSTR_OFFSETS
	.align		4
        /*0078*/ 	.byte	0x04, 0x1c
        /*007a*/ 	.short	(.L_141 - .L_140)


	//   ....[0]....
.L_140:
        /*007c*/ 	.word	0x00000070


	//   ....[1]....
        /*0080*/ 	.word	0x00000430


	//----- nvinfo : EIATTR_CRS_STACK_SIZE
	.align		4
.L_141:
        /*0084*/ 	.byte	0x04, 0x1e
        /*0086*/ 	.short	(.L_143 - .L_142)
.L_142:
        /*0088*/ 	.word	0x00000000


	//----- nvinfo : EIATTR_CBANK_PARAM_SIZE
	.align		4
.L_143:
        /*008c*/ 	.byte	0x03, 0x19
        /*008e*/ 	.short	0x0024


	//----- nvinfo : EIATTR_PARAM_CBANK
	.align		4
        /*0090*/ 	.byte	0x04, 0x0a
        /*0092*/ 	.short	(.L_145 - .L_144)
	.align		4
.L_144:
        /*0094*/ 	.word	index@(.nv.constant0._Z22normalizeTensorInplacePfPKfS1_fjj)
        /*0098*/ 	.short	0x0380
        /*009a*/ 	.short	0x0024


	//----- nvinfo : EIATTR_SW_WAR
	.align		4
.L_145:
        /*009c*/ 	.byte	0x04, 0x36
        /*009e*/ 	.short	(.L_147 - .L_146)
.L_146:
        /*00a0*/ 	.word	0x00000008
.L_147:


//--------------------- .nv.info._Z29computeMeansVarsUpdateRunningPfS_S_S_jfj --------------------------
	.section	.nv.info._Z29computeMeansVarsUpdateRunningPfS_S_S_jfj,"",@"SHT_CUDA_INFO"
	.sectionflags	@""
	.align	4


	//----- nvinfo : EIATTR_CUDA_API_VERSION
	.align		4
        /*0000*/ 	.byte	0x04, 0x37
        /*0002*/ 	.short	(.L_149 - .L_148)
.L_148:
        /*0004*/ 	.word	0x00000082


	//----- nvinfo : EIATTR_KPARAM_INFO
	.align		4
.L_149:
        /*0008*/ 	.byte	0x04, 0x17
        /*000a*/ 	.short	(.L_151 - .L_150)
.L_150:
        /*000c*/ 	.word	0x00000000
        /*0010*/ 	.short	0x0006
        /*0012*/ 	.short	0x0028
        /*0014*/ 	.byte	0x00, 0xf0, 0x11, 0x00


	//----- nvinfo : EIATTR_KPARAM_INFO
	.align		4
.L_151:
        /*0018*/ 	.byte	0x04, 0x17
        /*001a*/ 	.short	(.L_153 - .L_152)
.L_152:
        /*001c*/ 	.word	0x00000000
        /*0020*/ 	.short	0x0005
        /*0022*/ 	.short	0x0024
        /*0024*/ 	.byte	0x00, 0xf0, 0x11, 0x00


	//----- nvinfo : EIATTR_KPARAM_INFO
	.align		4
.L_153:
        /*0028*/ 	.byte	0x04, 0x17
        /*002a*/ 	.short	(.L_155 - .L_154)
.L_154:
        /*002c*/ 	.word	0x00000000
        /*0030*/ 	.short	0x0004
        /*0032*/ 	.short	0x0020
        /*0034*/ 	.byte	0x00, 0xf0, 0x11, 0x00


	//----- nvinfo : EIATTR_KPARAM_INFO
	.align		4
.L_155:
        /*0038*/ 	.byte	0x04, 0x17
        /*003a*/ 	.short	(.L_157 - .L_156)
.L_156:
        /*003c*/ 	.word	0x00000000
        /*0040*/ 	.short	0x0003
        /*0042*/ 	.short	0x0018
        /*0044*/ 	.byte	0x00, 0xf5, 0x21, 0x00


	//----- nvinfo : EIATTR_KPARAM_INFO
	.align		4
.L_157:
        /*0048*/ 	.byte	0x04, 0x17
        /*004a*/ 	.short	(.L_159 - .L_158)
.L_158:
        /*004c*/ 	.word	0x00000000
        /*0050*/ 	.short	0x0002
        /*0052*/ 	.short	0x0010
        /*0054*/ 	.byte	0x00, 0xf5, 0x21, 0x00


	//----- nvinfo : EIATTR_KPARAM_INFO
	.align		4
.L_159:
        /*0058*/ 	.byte	0x04, 0x17
        /*005a*/ 	.short	(.L_161 - .L_160)
.L_160:
        /*005c*/ 	.word	0x00000000
        /*0060*/ 	.short	0x0001
        /*0062*/ 	.short	0x0008
        /*0064*/ 	.byte	0x00, 0xf5, 0x21, 0x00


	//----- nvinfo : EIATTR_KPARAM_INFO
	.align		4
.L_161:
        /*0068*/ 	.byte	0x04, 0x17
        /*006a*/ 	.short	(.L_163 - .L_162)
.L_162:
        /*006c*/ 	.word	0x00000000
        /*0070*/ 	.short	0x0000
        /*0072*/ 	.short	0x0000
        /*0074*/ 	.byte	0x00, 0xf5, 0x21, 0x00


	//----- nvinfo : EIATTR_SPARSE_MMA_MASK
	.align		4
.L_163:
        /*0078*/ 	.byte	0x03, 0x50
        /*007a*/ 	.short	0x0000


	//----- nvinfo : EIATTR_MAXREG_COUNT
	.align		4
        /*007c*/ 	.byte	0x03, 0x1b
        /*007e*/ 	.short	0x00ff


	//----- nvinfo : EIATTR_MERCURY_ISA_VERSION
	.align		4
        /*0080*/ 	.byte	0x03, 0x5f
        /*0082*/ 	.short	0x0101


	//----- nvinfo : EIATTR_VRC_CTA_INIT_COUNT
	.align		4
        /*0084*/ 	.byte	0x02, 0x4a
	.zero		1
	.zero		1


	//----- nvinfo : EIATTR_EXIT_INSTR_OFFSETS
	.align		4
        /*0088*/ 	.byte	0x04, 0x1c
        /*008a*/ 	.short	(.L_165 - .L_164)


	//   ....[0]....
.L_164:
        /*008c*/ 	.word	0x00000070


	//   ....[1]....
        /*0090*/ 	.word	0x000003c0


	//----- nvinfo : EIATTR_CRS_STACK_SIZE
	.align		4
.L_165:
        /*0094*/ 	.byte	0x04, 0x1e
        /*0096*/ 	.short	(.L_167 - .L_166)
.L_166:
        /*0098*/ 	.word	0x00000000


	//----- nvinfo : EIATTR_CBANK_PARAM_SIZE
	.align		4
.L_167:
        /*009c*/ 	.byte	0x03, 0x19
        /*009e*/ 	.short	0x002c


	//----- nvinfo : EIATTR_PARAM_CBANK
	.align		4
        /*00a0*/ 	.byte	0x04, 0x0a
        /*00a2*/ 	.short	(.L_169 - .L_168)
	.align		4
.L_168:
        /*00a4*/ 	.word	index@(.nv.constant0._Z29computeMeansVarsUpdateRunningPfS_S_S_jfj)
        /*00a8*/ 	.short	0x0380
        /*00aa*/ 	.short	0x002c


	//----- nvinfo : EIATTR_SW_WAR
	.align		4
.L_169:
        /*00ac*/ 	.byte	0x04, 0x36
        /*00ae*/ 	.short	(.L_171 - .L_170)
.L_170:
        /*00b0*/ 	.word	0x00000008
.L_171:


//--------------------- .nv.info._Z22computeMeanDiffSquaredPfPKfS1_jj --------------------------
	.section	.nv.info._Z22computeMeanDiffSquaredPfPKfS1_jj,"",@"SHT_CUDA_INFO"
	.sectionflags	@""
	.align	4


	//----- nvinfo : EIATTR_CUDA_API_VERSION
	.align		4
        /*0000*/ 	.byte	0x04, 0x37
        /*0002*/ 	.short	(.L_173 - .L_172)
.L_172:
        /*0004*/ 	.word	0x00000082


	//----- nvinfo : EIATTR_KPARAM_INFO
	.align		4
.L_173:
        /*0008*/ 	.byte	0x04, 0x17
        /*000a*/ 	.short	(.L_175 - .L_174)
.L_174:
        /*000c*/ 	.word	0x00000000
        /*0010*/ 	.short	0x0004
        /*0012*/ 	.short	0x001c
        /*0014*/ 	.byte	0x00, 0xf0, 0x11, 0x00


	//----- nvinfo : EIATTR_KPARAM_INFO
	.align		4
.L_175:
        /*0018*/ 	.byte	0x04, 0x17
        /*001a*/ 	.short	(.L_177 - .L_176)
.L_176:
        /*001c*/ 	.word	0x00000000
        /*0020*/ 	.short	0x0003
        /*0022*/ 	.short	0x0018
        /*0024*/ 	.byte	0x00, 0xf0, 0x11, 0x00


	//----- nvinfo : EIATTR_KPARAM_INFO
	.align		4
.L_177:
        /*0028*/ 	.byte	0x04, 0x17
        /*002a*/ 	.short	(.L_179 - .L_178)
.L_178:
        /*002c*/ 	.word	0x00000000
        /*0030*/ 	.short	0x0002
        /*0032*/ 	.short	0x0010
        /*0034*/ 	.byte	0x00, 0xf5, 0x21, 0x00


	//----- nvinfo : EIATTR_KPARAM_INFO
	.align		4
.L_179:
        /*0038*/ 	.byte	0x04, 0x17
        /*003a*/ 	.short	(.L_181 - .L_180)
.L_180:
        /*003c*/ 	.word	0x00000000
        /*0040*/ 	.short	0x0001
        /*0042*/ 	.short	0x0008
        /*0044*/ 	.byte	0x00, 0xf5, 0x21, 0x00


	//----- nvinfo : EIATTR_KPARAM_INFO
	.align		4
.L_181:
        /*0048*/ 	.byte	0x04, 0x17
        /*004a*/ 	.short	(.L_183 - .L_182)
.L_182:
        /*004c*/ 	.word	0x00000000
        /*0050*/ 	.short	0x0000
        /*0052*/ 	.short	0x0000
        /*0054*/ 	.byte	0x00, 0xf5, 0x21, 0x00


	//----- nvinfo : EIATTR_SPARSE_MMA_MASK
	.align		4
.L_183:
        /*0058*/ 	.byte	0x03, 0x50
        /*005a*/ 	.short	0x0000


	//----- nvinfo : EIATTR_MAXREG_COUNT
	.align		4
        /*005c*/ 	.byte	0x03, 0x1b
        /*005e*/ 	.short	0x00ff


	//----- nvinfo : EIATTR_MERCURY_ISA_VERSION
	.align		4
        /*0060*/ 	.byte	0x03, 0x5f
        /*0062*/ 	.short	0x0101


	//----- nvinfo : EIATTR_VRC_CTA_INIT_COUNT
	.align		4
        /*0064*/ 	.byte	0x02, 0x4a
	.zero		1
	.zero		1


	//----- nvinfo : EIATTR_EXIT_INSTR_OFFSETS
	.align		4
        /*0068*/ 	.byte	0x04, 0x1c
        /*006a*/ 	.short	(.L_185 - .L_184)


	//   ....[0]....
.L_184:
        /*006c*/ 	.word	0x00000070


	//   ....[1]....
        /*0070*/ 	.word	0x00000350


	//----- nvinfo : EIATTR_CRS_STACK_SIZE
	.align		4
.L_185:
        /*0074*/ 	.byte	0x04, 0x1e
        /*0076*/ 	.short	(.L_187 - .L_186)
.L_186:
        /*0078*/ 	.word	0x00000000


	//----- nvinfo : EIATTR_CBANK_PARAM_SIZE
	.align		4
.L_187:
        /*007c*/ 	.byte	0x03, 0x19
        /*007e*/ 	.short	0x0020


	//----- nvinfo : EIATTR_PARAM_CBANK
	.align		4
        /*0080*/ 	.byte	0x04, 0x0a
        /*0082*/ 	.short	(.L_189 - .L_188)
	.align		4
.L_188:
        /*0084*/ 	.word	index@(.nv.constant0._Z22computeMeanDiffSquaredPfPKfS1_jj)
        /*0088*/ 	.short	0x0380
        /*008a*/ 	.short	0x0020


	//----- nvinfo : EIATTR_SW_WAR
	.align		4
.L_189:
        /*008c*/ 	.byte	0x04, 0x36
        /*008e*/ 	.short	(.L_191 - .L_190)
.L_190:
        /*0090*/ 	.word	0x00000008
.L_191:


//--------------------- .nv.callgraph             --------------------------
	.section	.nv.callgraph,"",@"SHT_CUDA_CALLGRAPH"
	.align	4
	.sectionentsize	8
	.align		4
        /*0000*/ 	.word	0x00000000
	.align		4
        /*0004*/ 	.word	0xffffffff
	.align		4
        /*0008*/ 	.word	0x00000000
	.align		4
        /*000c*/ 	.word	0xfffffffe
	.align		4
        /*0010*/ 	.word	0x00000000
	.align		4
        /*0014*/ 	.word	0xfffffffd
	.align		4
        /*0018*/ 	.word	0x00000000
	.align		4
        /*001c*/ 	.word	0xfffffffc


//--------------------- .text._Z24batchNormPrevGradInplacePfPKfS1_S1_S1_S1_fjj --------------------------
	.section	.text._Z24batchNormPrevGradInplacePfPKfS1_S1_S1_S1_fjj,"ax",@progbits
	.align	128
.text._Z24batchNormPrevGradInplacePfPKfS1_S1_S1_S1_fjj:
        .type           _Z24batchNormPrevGradInplacePfPKfS1_S1_S1_S1_fjj,@function
        .size           _Z24batchNormPrevGradInplacePfPKfS1_S1_S1_S1_fjj,(.L_x_89 - _Z24batchNormPrevGradInplacePfPKfS1_S1_S1_S1_fjj)
        .other          _Z24batchNormPrevGradInplacePfPKfS1_S1_S1_S1_fjj,@"STO_CUDA_ENTRY STV_DEFAULT"
_Z24batchNormPrevGradInplacePfPKfS1_S1_S1_S1_fjj:
[----:B------:R-:W-:Y:S01]  /*0000*/  LDC R1, c[0x0][0x37c] ;  /* 0x0000df00ff017b82 */ /* 0x000fe20000000800 */
[----:B------:R-:W0:Y:S07]  /*0010*/  S2R R3, SR_TID.X ;  /* 0x0000000000037919 */ /* 0x000e2e0000002100 */
[----:B------:R-:W0:Y:S01]  /*0020*/  S2UR UR4, SR_CTAID.X ;  /* 0x00000000000479c3 */ /* 0x000e220000002500 */
[----:B------:R-:W1:Y:S07]  /*0030*/  LDCU UR5, c[0x0][0x3b8] ;  /* 0x00007700ff0577ac */ /* 0x000e6e0008000800 */
[----:B------:R-:W0:Y:S02]  /*0040*/  LDC R4, c[0x0][0x360] ;  /* 0x0000d800ff047b82 */ /* 0x000e240000000800 */
[----:B0-----:R-:W-:-:S05]  /*0050*/  IMAD R4, R4, UR4, R3 ;  /* 0x0000000404047c24 */ /* 0x001fca000f8e0203 */
[----:B-1----:R-:W-:-:S13]  /*0060*/  ISETP.GE.U32.AND P0, PT, R4, UR5, PT ;  /* 0x0000000504007c0c */ /* 0x002fda000bf06070 */
[----:B------:R-:W-:Y:S05]  /*0070*/  @P0 EXIT ;  /* 0x000000000000094d */ /* 0x000fea0003800000 */
[----:B------:R-:W0:Y:S01]  /*0080*/  LDCU.64 UR6, c[0x0][0x3b0] ;  /* 0x00007600ff0677ac */ /* 0x000e220008000a00 */
[----:B------:R-:W1:Y:S01]  /*0090*/  LDC.64 R6, c[0x0][0x390] ;  /* 0x0000e400ff067b82 */ /* 0x000e620000000a00 */
[----:B------:R-:W2:Y:S01]  /*00a0*/  LDCU.64 UR4, c[0x0][0x358] ;  /* 0x00006b00ff0477ac */ /* 0x000ea20008000a00 */
[----:B0-----:R-:W0:Y:S01]  /*00b0*/  I2F.U32.RP R0, UR7 ;  /* 0x0000000700007d06 */ /* 0x001e220008209000 */
[----:B------:R-:W-:-:S07]  /*00c0*/  ISETP.NE.U32.AND P2, PT, RZ, UR7, PT ;  /* 0x00000007ff007c0c */ /* 0x000fce000bf45070 */
[----:B0-----:R-:W0:Y:S02]  /*00d0*/  MUFU.RCP R0, R0 ;  /* 0x0000000000007308 */ /* 0x001e240000001000 */
[----:B0-----:R-:W-:-:S06]  /*00e0*/  VIADD R2, R0, 0xffffffe ;  /* 0x0ffffffe00027836 */ /* 0x001fcc0000000000 */
[----:B------:R0:W3:Y:S02]  /*00f0*/  F2I.FTZ.U32.TRUNC.NTZ R3, R2 ;  /* 0x0000000200037305 */ /* 0x0000e4000021f000 */
[----:B0-----:R-:W-:Y:S02]  /*0100*/  HFMA2 R2, -RZ, RZ, 0, 0 ;  /* 0x00000000ff027431 */ /* 0x001fe400000001ff */
[----:B---3--:R-:W-:-:S04]  /*0110*/  IMAD.MOV R5, RZ, RZ, -R3 ;  /* 0x000000ffff057224 */ /* 0x008fc800078e0a03 */
[----:B------:R-:W-:-:S04]  /*0120*/  IMAD R5, R5, UR7, RZ ;  /* 0x0000000705057c24 */ /* 0x000fc8000f8e02ff */
[----:B------:R-:W-:-:S06]  /*0130*/  IMAD.HI.U32 R3, R3, R5, R2 ;  /* 0x0000000503037227 */ /* 0x000fcc00078e0002 */
[----:B------:R-:W-:-:S04]  /*0140*/  IMAD.HI.U32 R5, R3, R4, RZ ;  /* 0x0000000403057227 */ /* 0x000fc800078e00ff */
[----:B------:R-:W-:-:S04]  /*0150*/  IMAD.MOV R3, RZ, RZ, -R5 ;  /* 0x000000ffff037224 */ /* 0x000fc800078e0a05 */
[----:B------:R-:W-:-:S05]  /*0160*/  IMAD R3, R3, UR7, R4 ;  /* 0x0000000703037c24 */ /* 0x000fca000f8e0204 */
[----:B------:R-:W-:-:S13]  /*0170*/  ISETP.GE.U32.AND P0, PT, R3, UR7, PT ;  /* 0x0000000703007c0c */ /* 0x000fda000bf06070 */
[----:B------:R-:W-:Y:S01]  /*0180*/  @P0 VIADD R3, R3, -UR7 ;  /* 0x8000000703030c36 */ /* 0x000fe20008000000 */
[----:B------:R-:W-:-:S04]  /*0190*/  @P0 IADD3 R5, PT, PT, R5, 0x1, RZ ;  /* 0x0000000105050810 */ /* 0x000fc80007ffe0ff */
[----:B------:R-:W-:Y:S02]  /*01a0*/  ISETP.GE.U32.AND P1, PT, R3, UR7, PT ;  /* 0x0000000703007c0c */ /* 0x000fe4000bf26070 */
[----:B------:R-:W0:Y:S11]  /*01b0*/  LDC.64 R2, c[0x0][0x388] ;  /* 0x0000e200ff027b82 */ /* 0x000e360000000a00 */
[----:B------:R-:W-:Y:S01]  /*01c0*/  @P1 VIADD R5, R5, 0x1 ;  /* 0x0000000105051836 */ /* 0x000fe20000000000 */
[----:B------:R-:W-:-:S05]  /*01d0*/  @!P2 LOP3.LUT R5, RZ, UR7, RZ, 0x33, !PT ;  /* 0x00000007ff05ac12 */ /* 0x000fca000f8e33ff */
[----:B-1----:R-:W-:-:S06]  /*01e0*/  IMAD.WIDE.U32 R6, R5, 0x4, R6 ;  /* 0x0000000405067825 */ /* 0x002fcc00078e0006 */
[----:B--2---:R-:W2:Y:S01]  /*01f0*/  LDG.E.CONSTANT R6, desc[UR4][R6.64] ;  /* 0x0000000406067981 */ /* 0x004ea2000c1e9900 */
[----:B0-----:R-:W-:-:S05]  /*0200*/  IMAD.WIDE.U32 R2, R5, 0x4, R2 ;  /* 0x0000000405027825 */ /* 0x001fca00078e0002 */
[----:B------:R2:W5:Y:S01]  /*0210*/  LDG.E.CONSTANT R0, desc[UR4][R2.64] ;  /* 0x0000000402007981 */ /* 0x000562000c1e9900 */
[----:B------:R-:W-:Y:S01]  /*0220*/  BSSY.RECONVERGENT B0, `(.L_x_0) ;  /* 0x000000e000007945 */ /* 0x000fe20003800200 */
[----:B--2---:R-:W-:-:S04]  /*0230*/  FADD R2, R6, UR6 ;  /* 0x0000000606027e21 */ /* 0x004fc80008000000 */
[----:B------:R-:W-:Y:S01]  /*0240*/  VIADD R8, R2, 0xf3000000 ;  /* 0xf300000002087836 */ /* 0x000fe20000000000 */
[----:B------:R0:W1:Y:S04]  /*0250*/  MUFU.RSQ R9, R2 ;  /* 0x0000000200097308 */ /* 0x0000680000001400 */
[----:B------:R-:W-:-:S13]  /*0260*/  ISETP.GT.U32.AND P0, PT, R8, 0x727fffff, PT ;  /* 0x727fffff0800780c */ /* 0x000fda0003f04070 */
[----:B01----:R-:W-:Y:S05]  /*0270*/  @!P0 BRA `(.L_x_1) ;  /* 0x0000000000108947 */ /* 0x003fea0003800000 */
[----:B------:R-:W-:-:S07]  /*0280*/  MOV R10, 0x2a0 ;  /* 0x000002a0000a7802 */ /* 0x000fce0000000f00 */
[----:B-----5:R-:W-:Y:S05]  /*0290*/  CALL.REL.NOINC `($__internal_0_$__cuda_sm20_sqrt_rn_f32_slowpath) ;  /* 0x0000000400047944 */ /* 0x020fea0003c00000 */
[----:B------:R-:W-:Y:S01]  /*02a0*/  MOV R3, R6 ;  /* 0x0000000600037202 */ /* 0x000fe20000000f00 */
[----:B------:R-:W-:Y:S06]  /*02b0*/  BRA `(.L_x_2) ;  /* 0x0000000000107947 */ /* 0x000fec0003800000 */
.L_x_1:
[----:B------:R-:W-:Y:S01]  /*02c0*/  FMUL.FTZ R3, R2, R9 ;  /* 0x0000000902037220 */ /* 0x000fe20000410000 */
[----:B------:R-:W-:-:S03]  /*02d0*/  FMUL.FTZ R9, R9, 0.5 ;  /* 0x3f00000009097820 */ /* 0x000fc60000410000 */
[----:B------:R-:W-:-:S04]  /*02e0*/  FFMA R2, -R3, R3, R2 ;  /* 0x0000000303027223 */ /* 0x000fc80000000102 */
[----:B------:R-:W-:-:S07]  /*02f0*/  FFMA R3, R2, R9, R3 ;  /* 0x0000000902037223 */ /* 0x000fce0000000003 */
.L_x_2:
[----:B------:R-:W-:Y:S05]  /*0300*/  BSYNC.RECONVERGENT B0 ;  /* 0x0000000000007941 */ /* 0x000fea0003800200 */
.L_x_0:
[----:B------:R-:W0:Y:S01]  /*0310*/  MUFU.RCP R2, R3 ;  /* 0x0000000300027308 */ /* 0x000e220000001000 */
[----:B------:R-:W-:Y:S07]  /*0320*/  BSSY.RECONVERGENT B0, `(.L_x_3) ;  /* 0x000000b000007945 */ /* 0x000fee0003800200 */
[----:B-----5:R-:W1:Y:S01]  /*0330*/  FCHK P0, R0, R3 ;  /* 0x0000000300007302 */ /* 0x020e620000000000 */
[----:B0-----:R-:W-:-:S04]  /*0340*/  FFMA R7, R2, -R3, 1 ;  /* 0x3f80000002077423 */ /* 0x001fc80000000803 */
[----:B------:R-:W-:-:S04]  /*0350*/  FFMA R7, R2, R7, R2 ;  /* 0x0000000702077223 */ /* 0x000fc80000000002 */
[----:B------:R-:W-:-:S04]  /*0360*/  FFMA R2, R0, R7, RZ ;  /* 0x0000000700027223 */ /* 0x000fc800000000ff */
[----:B------:R-:W-:-:S04]  /*0370*/  FFMA R6, R2, -R3, R0 ;  /* 0x8000000302067223 */ /* 0x000fc80000000000 */
[----:B------:R-:W-:Y:S01]  /*0380*/  FFMA R2, R7, R6, R2 ;  /* 0x0000000607027223 */ /* 0x000fe20000000002 */
[----:B-1----:R-:W-:Y:S06]  /*0390*/  @!P0 BRA `(.L_x_4) ;  /* 0x00000000000c8947 */ /* 0x002fec0003800000 */
[----:B------:R-:W-:-:S07]  /*03a0*/  MOV R8, 0x3c0 ;  /* 0x000003c000087802 */ /* 0x000fce0000000f00 */
[----:B------:R-:W-:Y:S05]  /*03b0*/  CALL.REL.NOINC `($__internal_1_$__cuda_sm3x_div_rn_noftz_f32_slowpath) ;  /* 0x0000000400187944 */ /* 0x000fea0003c00000 */
[----:B------:R-:W-:-:S07]  /*03c0*/  IMAD.MOV.U32 R2, RZ, RZ, R0 ;  /* 0x000000ffff027224 */ /* 0x000fce00078e0000 */
.L_x_4:
[----:B------:R-:W-:Y:S05]  /*03d0*/  BSYNC.RECONVERGENT B0 ;  /* 0x0000000000007941 */ /* 0x000fea0003800200 */
.L_x_3:
[----:B------:R-:W0:Y:S01]  /*03e0*/  LDC.64 R8, c[0x0][0x3a0] ;  /* 0x0000e800ff087b82 */ /* 0x000e220000000a00 */
[----:B------:R-:W1:Y:S01]  /*03f0*/  LDCU UR6, c[0x0][0x3b4] ;  /* 0x00007680ff0677ac */ /* 0x000e620008000800 */
[----:B0-----:R-:W-:-:S05]  /*0400*/  IMAD.WIDE.U32 R8, R5, 0x4, R8 ;  /* 0x0000000405087825 */ /* 0x001fca00078e0008 */
[----:B------:R-:W2:Y:S01]  /*0410*/  LDG.E.CONSTANT R0, desc[UR4][R8.64] ;  /* 0x0000000408007981 */ /* 0x000ea2000c1e9900 */
[----:B-1----:R-:W-:Y:S01]  /*0420*/  I2FP.F32.U32 R3, UR6 ;  /* 0x0000000600037c45 */ /* 0x002fe20008201000 */
[----:B------:R-:W-:Y:S03]  /*0430*/  BSSY.RECONVERGENT B0, `(.L_x_5) ;  /* 0x000000c000007945 */ /* 0x000fe60003800200 */
[----:B------:R-:W0:Y:S02]  /*0440*/  MUFU.RCP R6, R3 ;  /* 0x0000000300067308 */ /* 0x000e240000001000 */
[----:B0-----:R-:W-:-:S04]  /*0450*/  FFMA R7, -R3, R6, 1 ;  /* 0x3f80000003077423 */ /* 0x001fc80000000106 */
[----:B------:R-:W-:Y:S02]  /*0460*/  FFMA R7, R6, R7, R6 ;  /* 0x0000000706077223 */ /* 0x000fe40000000006 */
[----:B--2---:R-:W0:Y:S02]  /*0470*/  FCHK P0, R0, R3 ;  /* 0x0000000300007302 */ /* 0x004e240000000000 */
[----:B------:R-:W-:-:S04]  /*0480*/  FFMA R6, R0, R7, RZ ;  /* 0x0000000700067223 */ /* 0x000fc800000000ff */
[----:B------:R-:W-:-:S04]  /*0490*/  FFMA R10, -R3, R6, R0 ;  /* 0x00000006030a7223 */ /* 0x000fc80000000100 */
[----:B------:R-:W-:Y:S01]  /*04a0*/  FFMA R6, R7, R10, R6 ;  /* 0x0000000a07067223 */ /* 0x000fe20000000006 */
[----:B0-----:R-:W-:Y:S06]  /*04b0*/  @!P0 BRA `(.L_x_6) ;  /* 0x00000000000c8947 */ /* 0x001fec0003800000 */
[----:B------:R-:W-:-:S07]  /*04c0*/  MOV R8, 0x4e0 ;  /* 0x000004e000087802 */ /* 0x000fce0000000f00 */
[----:B------:R-:W-:Y:S05]  /*04d0*/  CALL.REL.NOINC `($__internal_1_$__cuda_sm3x_div_rn_noftz_f32_slowpath) ;  /* 0x0000000000d07944 */ /* 0x000fea0003c00000 */
[----:B------:R-:W-:-:S07]  /*04e0*/  MOV R6, R0 ;  /* 0x0000000000067202 */ /* 0x000fce0000000f00 */
.L_x_6:
[----:B------:R-:W-:Y:S05]  /*04f0*/  BSYNC.RECONVERGENT B0 ;  /* 0x0000000000007941 */ /* 0x000fea0003800200 */
.L_x_5:
[----:B------:R-:W0:Y:S02]  /*0500*/  LDC.64 R8, c[0x0][0x3a8] ;  /* 0x0000ea00ff087b82 */ /* 0x000e240000000a00 */
[----:B0-----:R-:W-:-:S06]  /*0510*/  IMAD.WIDE.U32 R8, R5, 0x4, R8 ;  /* 0x0000000405087825 */ /* 0x001fcc00078e0008 */
[----:B------:R-:W2:Y:S01]  /*0520*/  LDG.E.CONSTANT R8, desc[UR4][R8.64] ;  /* 0x0000000408087981 */ /* 0x000ea2000c1e9900 */
[----:B------:R-:W0:Y:S01]  /*0530*/  MUFU.RCP R0, R3 ;  /* 0x0000000300007308 */ /* 0x000e220000001000 */
[----:B------:R-:W-:Y:S01]  /*0540*/  BSSY.RECONVERGENT B0, `(.L_x_7) ;  /* 0x000000b000007945 */ /* 0x000fe20003800200 */
[----:B0-----:R-:W-:-:S04]  /*0550*/  FFMA R5, -R3, R0, 1 ;  /* 0x3f80000003057423 */ /* 0x001fc80000000100 */
[----:B------:R-:W-:Y:S02]  /*0560*/  FFMA R0, R0, R5, R0 ;  /* 0x0000000500007223 */ /* 0x000fe40000000000 */
[----:B--2---:R-:W0:Y:S02]  /*0570*/  FCHK P0, R8, R3 ;  /* 0x0000000308007302 */ /* 0x004e240000000000 */
[----:B------:R-:W-:-:S04]  /*0580*/  FFMA R5, R0, R8, RZ ;  /* 0x0000000800057223 */ /* 0x000fc800000000ff */
[----:B------:R-:W-:-:S04]  /*0590*/  FFMA R10, -R3, R5, R8 ;  /* 0x00000005030a7223 */ /* 0x000fc80000000108 */
[----:B------:R-:W-:Y:S01]  /*05a0*/  FFMA R0, R0, R10, R5 ;  /* 0x0000000a00007223 */ /* 0x000fe20000000005 */
[----:B0-----:R-:W-:Y:S06]  /*05b0*/  @!P0 BRA `(.L_x_8) ;  /* 0x00000000000c8947 */ /* 0x001fec0003800000 */
[----:B------:R-:W-:Y:S01]  /*05c0*/  IMAD.MOV.U32 R0, RZ, RZ, R8 ;  /* 0x000000ffff007224 */ /* 0x000fe200078e0008 */
[----:B------:R-:W-:-:S07]  /*05d0*/  MOV R8, 0x5f0 ;  /* 0x000005f000087802 */ /* 0x000fce0000000f00 */
[----:B------:R-:W-:Y:S05]  /*05e0*/  CALL.REL.NOINC `($__internal_1_$__cuda_sm3x_div_rn_noftz_f32_slowpath) ;  /* 0x00000000008c7944 */ /* 0x000fea0003c00000 */
.L_x_8:
[----:B------:R-:W-:Y:S05]  /*05f0*/  BSYNC.RECONVERGENT B0 ;  /* 0x0000000000007941 */ /* 0x000fea0003800200 */
.L_x_7:
[----:B------:R-:W0:Y:S08]  /*0600*/  LDC.64 R8, c[0x0][0x380] ;  /* 0x0000e000ff087b82 */ /* 0x000e300000000a00 */
[----:B------:R-:W1:Y:S01]  /*0610*/  LDC.64 R10, c[0x0][0x398] ;  /* 0x0000e600ff0a7b82 */ /* 0x000e620000000a00 */
[----:B0-----:R-:W-:-:S05]  /*0620*/  IMAD.WIDE.U32 R8, R4, 0x4, R8 ;  /* 0x0000000404087825 */ /* 0x001fca00078e0008 */
[----:B------:R-:W2:Y:S01]  /*0630*/  LDG.E R3, desc[UR4][R8.64] ;  /* 0x0000000408037981 */ /* 0x000ea2000c1e1900 */
[----:B-1----:R-:W-:-:S06]  /*0640*/  IMAD.WIDE.U32 R4, R4, 0x4, R10 ;  /* 0x0000000404047825 */ /* 0x002fcc00078e000a */
[----:B------:R-:W3:Y:S01]  /*0650*/  LDG.E.CONSTANT R5, desc[UR4][R4.64] ;  /* 0x0000000404057981 */ /* 0x000ee2000c1e9900 */
[----:B--2---:R-:W-:-:S04]  /*0660*/  FADD R6, R3, -R6 ;  /* 0x8000000603067221 */ /* 0x004fc80000000000 */
[----:B---3--:R-:W-:-:S04]  /*0670*/  FFMA R3, R5, -R0, R6 ;  /* 0x8000000005037223 */ /* 0x008fc80000000006 */
[----:B------:R-:W-:-:S05]  /*0680*/  FMUL R3, R3, R2 ;  /* 0x0000000203037220 */ /* 0x000fca0000400000 */
[----:B------:R-:W-:Y:S01]  /*0690*/  STG.E desc[UR4][R8.64], R3 ;  /* 0x0000000308007986 */ /* 0x000fe2000c101904 */
[----:B------:R-:W-:Y:S05]  /*06a0*/  EXIT ;  /* 0x000000000000794d */ /* 0x000fea0003800000 */
        .weak           $__internal_0_$__cuda_sm20_sqrt_rn_f32_slowpath
        .type           $__internal_0_$__cuda_sm20_sqrt_rn_f32_slowpath,@function
        .size           $__internal_0_$__cuda_sm20_sqrt_rn_f32_slowpath,($__internal_1_$__cuda_sm3x_div_rn_noftz_f32_slowpath - $__internal_0_$__cuda_sm20_sqrt_rn_f32_slowpath)
$__internal_0_$__cuda_sm20_sqrt_rn_f32_slowpath:
[----:B------:R-:W-:-:S13]  /*06b0*/  LOP3.LUT P0, RZ, R2, 0x7fffffff, RZ, 0xc0, !PT ;  /* 0x7fffffff02ff7812 */ /* 0x000fda000780c0ff */
[----:B------:R-:W-:Y:S01]  /*06c0*/  @!P0 MOV R3, R2 ;  /* 0x0000000200038202 */ /* 0x000fe20000000f00 */
[----:B------:R-:W-:Y:S06]  /*06d0*/  @!P0 BRA `(.L_x_9) ;  /* 0x0000000000408947 */ /* 0x000fec0003800000 */
[----:B------:R-:W-:-:S13]  /*06e0*/  FSETP.GEU.FTZ.AND P0, PT, R2, RZ, PT ;  /* 0x000000ff0200720b */ /* 0x000fda0003f1e000 */
[----:B------:R-:W-:Y:S01]  /*06f0*/  @!P0 IMAD.MOV.U32 R3, RZ, RZ, 0x7fffffff ;  /* 0x7fffffffff038424 */ /* 0x000fe200078e00ff */
[----:B------:R-:W-:Y:S06]  /*0700*/  @!P0 BRA `(.L_x_9) ;  /* 0x0000000000348947 */ /* 0x000fec0003800000 */
[----:B------:R-:W-:-:S13]  /*0710*/  FSETP.GTU.FTZ.AND P0, PT, |R2|, +INF , PT ;  /* 0x7f8000000200780b */ /* 0x000fda0003f1c200 */
[----:B------:R-:W-:Y:S01]  /*0720*/  @P0 FADD.FTZ R3, R2, 1 ;  /* 0x3f80000002030421 */ /* 0x000fe20000010000 */
[----:B------:R-:W-:Y:S06]  /*0730*/  @P0 BRA `(.L_x_9) ;  /* 0x0000000000280947 */ /* 0x000fec0003800000 */
[----:B------:R-:W-:-:S13]  /*0740*/  FSETP.NEU.FTZ.AND P0, PT, |R2|, +INF , PT ;  /* 0x7f8000000200780b */ /* 0x000fda0003f1d200 */
[----:B------:R-:W-:-:S04]  /*0750*/  @P0 FFMA R6, R2, 1.84467440737095516160e+19, RZ ;  /* 0x5f80000002060823 */ /* 0x000fc800000000ff */
[----:B------:R-:W0:Y:S02]  /*0760*/  @P0 MUFU.RSQ R3, R6 ;  /* 0x0000000600030308 */ /* 0x000e240000001400 */
[----:B0-----:R-:W-:Y:S01]  /*0770*/  @P0 FMUL.FTZ R7, R6, R3 ;  /* 0x0000000306070220 */ /* 0x001fe20000410000 */
[----:B------:R-:W-:Y:S01]  /*0780*/  @P0 FMUL.FTZ R9, R3, 0.5 ;  /* 0x3f00000003090820 */ /* 0x000fe20000410000 */
[----:B------:R-:W-:Y:S02]  /*0790*/  @!P0 MOV R3, R2 ;  /* 0x0000000200038202 */ /* 0x000fe40000000f00 */
[----:B------:R-:W-:-:S04]  /*07a0*/  @P0 FADD.FTZ R8, -R7, -RZ ;  /* 0x800000ff07080221 */ /* 0x000fc80000010100 */
[----:B------:R-:W-:-:S04]  /*07b0*/  @P0 FFMA R8, R7, R8, R6 ;  /* 0x0000000807080223 */ /* 0x000fc80000000006 */
[----:B------:R-:W-:-:S04]  /*07c0*/  @P0 FFMA R8, R8, R9, R7 ;  /* 0x0000000908080223 */ /* 0x000fc80000000007 */
[----:B------:R-:W-:-:S07]  /*07d0*/  @P0 FMUL.FTZ R3, R8, 2.3283064365386962891e-10 ;  /* 0x2f80000008030820 */ /* 0x000fce0000410000 */
.L_x_9:
[----:B------:R-:W-:Y:S01]  /*07e0*/  IMAD.MOV.U32 R6, RZ, RZ, R3 ;  /* 0x000000ffff067224 */ /* 0x000fe200078e0003 */
[----:B------:R-:W-:Y:S01]  /*07f0*/  MOV R2, R10 ;  /* 0x0000000a00027202 */ /* 0x000fe20000000f00 */
[----:B------:R-:W-:-:S04]  /*0800*/  IMAD.MOV.U32 R3, RZ, RZ, 0x0 ;  /* 0x00000000ff037424 */ /* 0x000fc800078e00ff */
[----:B------:R-:W-:Y:S05]  /*0810*/  RET.REL.NODEC R2 `(_Z24batchNormPrevGradInplacePfPKfS1_S1_S1_S1_fjj) ;  /* 0xfffffff402f87950 */ /* 0x000fea0003c3ffff */
        .weak           $__internal_1_$__cuda_sm3x_div_rn_noftz_f32_slowpath
        .type           $__internal_1_$__cuda_sm3x_div_rn_noftz_f32_slowpath,@function
        .size           $__internal_1_$__cuda_sm3x_div_rn_noftz_f32_slowpath,(.L_x_89 - $__internal_1_$__cuda_sm3x_div_rn_noftz_f32_slowpath)
$__internal_1_$__cuda_sm3x_div_rn_noftz_f32_slowpath:
[----:B------:R-:W-:Y:S01]  /*0820*/  SHF.R.U32.HI R9, RZ, 0x17, R3 ;  /* 0x00000017ff097819 */ /* 0x000fe20000011603 */
[----:B------:R-:W-:Y:S01]  /*0830*/  BSSY.RECONVERGENT B1, `(.L_x_10) ;  /* 0x0000063000017945 */ /* 0x000fe20003800200 */
[----:B------:R-:W-:Y:S02]  /*0840*/  SHF.R.U32.HI R7, RZ, 0x17, R0 ;  /* 0x00000017ff077819 */ /* 0x000fe40000011600 */
[----:B------:R-:W-:Y:S02]  /*0850*/  LOP3.LUT R14, R9, 0xff, RZ, 0xc0, !PT ;  /* 0x000000ff090e7812 */ /* 0x000fe400078ec0ff */
[----:B------:R-:W-:Y:S02]  /*0860*/  LOP3.LUT R12, R7, 0xff, RZ, 0xc0, !PT ;  /* 0x000000ff070c7812 */ /* 0x000fe400078ec0ff */
[----:B------:R-:W-:Y:S02]  /*0870*/  IADD3 R11, PT, PT, R14, -0x1, RZ ;  /* 0xffffffff0e0b7810 */ /* 0x000fe40007ffe0ff */
[----:B------:R-:W-:Y:S01]  /*0880*/  MOV R9, R3 ;  /* 0x0000000300097202 */ /* 0x000fe20000000f00 */
[----:B------:R-:W-:Y:S01]  /*0890*/  VIADD R10, R12, 0xffffffff ;  /* 0xffffffff0c0a7836 */ /* 0x000fe20000000000 */
[----:B------:R-:W-:-:S04]  /*08a0*/  ISETP.GT.U32.AND P0, PT, R11, 0xfd, PT ;  /* 0x000000fd0b00780c */ /* 0x000fc80003f04070 */
[----:B------:R-:W-:-:S13]  /*08b0*/  ISETP.GT.U32.OR P0, PT, R10, 0xfd, P0 ;  /* 0x000000fd0a00780c */ /* 0x000fda0000704470 */
[----:B------:R-:W-:Y:S01]  /*08c0*/  @!P0 IMAD.MOV.U32 R7, RZ, RZ, RZ ;  /* 0x000000ffff078224 */ /* 0x000fe200078e00ff */
[----:B------:R-:W-:Y:S06]  /*08d0*/  @!P0 BRA `(.L_x_11) ;  /* 0x00000000005c8947 */ /* 0x000fec0003800000 */
[----:B------:R-:W-:Y:S02]  /*08e0*/  FSETP.GTU.FTZ.AND P0, PT, |R0|, +INF , PT ;  /* 0x7f8000000000780b */ /* 0x000fe40003f1c200 */
[----:B------:R-:W-:-:S04]  /*08f0*/  FSETP.GTU.FTZ.AND P1, PT, |R3|, +INF , PT ;  /* 0x7f8000000300780b */ /* 0x000fc80003f3c200 */
[----:B------:R-:W-:-:S13]  /*0900*/  PLOP3.LUT P0, PT, P0, P1, PT, 0xf8, 0x8f ;  /* 0x00000000008f781c */ /* 0x000fda0000703f70 */
[----:B------:R-:W-:Y:S05]  /*0910*/  @P0 BRA `(.L_x_12) ;  /* 0x00000004004c0947 */ /* 0x000fea0003800000 */
[----:B------:R-:W-:-:S13]  /*0920*/  LOP3.LUT P0, RZ, R9, 0x7fffffff, R0, 0xc8, !PT ;  /* 0x7fffffff09ff7812 */ /* 0x000fda000780c800 */
[----:B------:R-:W-:Y:S05]  /*0930*/  @!P0 BRA `(.L_x_13) ;  /* 0x00000004003c8947 */ /* 0x000fea0003800000 */
[C---:B------:R-:W-:Y:S02]  /*0940*/  FSETP.NEU.FTZ.AND P2, PT, |R0|.reuse, +INF , PT ;  /* 0x7f8000000000780b */ /* 0x040fe40003f5d200 */
[----:B------:R-:W-:Y:S02]  /*0950*/  FSETP.NEU.FTZ.AND P1, PT, |R3|, +INF , PT ;  /* 0x7f8000000300780b */ /* 0x000fe40003f3d200 */
[----:B------:R-:W-:-:S11]  /*0960*/  FSETP.NEU.FTZ.AND P0, PT, |R0|, +INF , PT ;  /* 0x7f8000000000780b */ /* 0x000fd60003f1d200 */
[----:B------:R-:W-:Y:S05]  /*0970*/  @!P1 BRA !P2, `(.L_x_13) ;  /* 0x00000004002c9947 */ /* 0x000fea0005000000 */
[----:B------:R-:W-:-:S04]  /*0980*/  LOP3.LUT P2, RZ, R0, 0x7fffffff, RZ, 0xc0, !PT ;  /* 0x7fffffff00ff7812 */ /* 0x000fc8000784c0ff */
[----:B------:R-:W-:-:S13]  /*0990*/  PLOP3.LUT P1, PT, P1, P2, PT, 0x2f, 0xf2 ;  /* 0x0000000000f2781c */ /* 0x000fda0000f24577 */
[----:B------:R-:W-:Y:S05]  /*09a0*/  @P1 BRA `(.L_x_14) ;  /* 0x0000000400181947 */ /* 0x000fea0003800000 */
[----:B------:R-:W-:-:S04]  /*09b0*/  LOP3.LUT P1, RZ, R9, 0x7fffffff, RZ, 0xc0, !PT ;  /* 0x7fffffff09ff7812 */ /* 0x000fc8000782c0ff */
[----:B------:R-:W-:-:S13]  /*09c0*/  PLOP3.LUT P0, PT, P0, P1, PT, 0x2f, 0xf2 ;  /* 0x0000000000f2781c */ /* 0x000fda0000702577 */
[----:B------:R-:W-:Y:S05]  /*09d0*/  @P0 BRA `(.L_x_15) ;  /* 0x0000000400000947 */ /* 0x000fea0003800000 */
[----:B------:R-:W-:Y:S02]  /*09e0*/  ISETP.GE.AND P0, PT, R10, RZ, PT ;  /* 0x000000ff0a00720c */ /* 0x000fe40003f06270 */
[----:B------:R-:W-:-:S11]  /*09f0*/  ISETP.GE.AND P1, PT, R11, RZ, PT ;  /* 0x000000ff0b00720c */ /* 0x000fd60003f26270 */
[----:B------:R-:W-:Y:S01]  /*0a00*/  @P0 MOV R7, RZ ;  /* 0x000000ff00070202 */ /* 0x000fe20000000f00 */
[----:B------:R-:W-:Y:S02]  /*0a10*/  @!P0 IMAD.MOV.U32 R7, RZ, RZ, -0x40 ;  /* 0xffffffc0ff078424 */ /* 0x000fe400078e00ff */
[----:B------:R-:W-:Y:S01]  /*0a20*/  @!P0 FFMA R0, R0, 1.84467440737095516160e+19, RZ ;  /* 0x5f80000000008823 */ /* 0x000fe200000000ff */
[----:B------:R-:W-:Y:S02]  /*0a30*/  @!P1 FFMA R9, R3, 1.84467440737095516160e+19, RZ ;  /* 0x5f80000003099823 */ /* 0x000fe400000000ff */
[----:B------:R-:W-:-:S07]  /*0a40*/  @!P1 IADD3 R7, PT, PT, R7, 0x40, RZ ;  /* 0x0000004007079810 */ /* 0x000fce0007ffe0ff */
.L_x_11:
[----:B------:R-:W-:Y:S01]  /*0a50*/  LEA R10, R14, 0xc0800000, 0x17 ;  /* 0xc08000000e0a7811 */ /* 0x000fe200078eb8ff */
[----:B------:R-:W-:Y:S04]  /*0a60*/  BSSY.RECONVERGENT B2, `(.L_x_16) ;  /* 0x0000036000027945 */ /* 0x000fe80003800200 */
[----:B------:R-:W-:Y:S01]  /*0a70*/  IMAD.IADD R10, R9, 0x1, -R10 ;  /* 0x00000001090a7824 */ /* 0x000fe200078e0a0a */
[----:B------:R-:W-:-:S03]  /*0a80*/  IADD3 R9, PT, PT, R12, -0x7f, RZ ;  /* 0xffffff810c097810 */ /* 0x000fc60007ffe0ff */
[----:B------:R0:W1:Y:S01]  /*0a90*/  MUFU.RCP R11, R10 ;  /* 0x0000000a000b7308 */ /* 0x0000620000001000 */
[----:B------:R-:W-:Y:S01]  /*0aa0*/  FADD.FTZ R13, -R10, -RZ ;  /* 0x800000ff0a0d7221 */ /* 0x000fe20000010100 */
[C---:B------:R-:W-:Y:S01]  /*0ab0*/  IMAD R0, R9.reuse, -0x800000, R0 ;  /* 0xff80000009007824 */ /* 0x040fe200078e0200 */
[----:B0-----:R-:W-:-:S05]  /*0ac0*/  IADD3 R10, PT, PT, R9, 0x7f, -R14 ;  /* 0x0000007f090a7810 */ /* 0x001fca0007ffe80e */
[----:B------:R-:W-:Y:S02]  /*0ad0*/  IMAD.IADD R10, R10, 0x1, R7 ;  /* 0x000000010a0a7824 */ /* 0x000fe400078e0207 */
[----:B-1----:R-:W-:-:S04]  /*0ae0*/  FFMA R12, R11, R13, 1 ;  /* 0x3f8000000b0c7423 */ /* 0x002fc8000000000d */
[----:B------:R-:W-:-:S04]  /*0af0*/  FFMA R16, R11, R12, R11 ;  /* 0x0000000c0b107223 */ /* 0x000fc8000000000b */
[----:B------:R-:W-:-:S04]  /*0b00*/  FFMA R11, R0, R16, RZ ;  /* 0x00000010000b7223 */ /* 0x000fc800000000ff */
[----:B------:R-:W-:-:S04]  /*0b10*/  FFMA R12, R13, R11, R0 ;  /* 0x0000000b0d0c7223 */ /* 0x000fc80000000000 */
[----:B------:R-:W-:-:S04]  /*0b20*/  FFMA R11, R16, R12, R11 ;  /* 0x0000000c100b7223 */ /* 0x000fc8000000000b */
[----:B------:R-:W-:-:S04]  /*0b30*/  FFMA R12, R13, R11, R0 ;  /* 0x0000000b0d0c7223 */ /* 0x000fc80000000000 */
[----:B------:R-:W-:-:S05]  /*0b40*/  FFMA R0, R16, R12, R11 ;  /* 0x0000000c10007223 */ /* 0x000fca000000000b */
[----:B------:R-:W-:-:S04]  /*0b50*/  SHF.R.U32.HI R9, RZ, 0x17, R0 ;  /* 0x00000017ff097819 */ /* 0x000fc80000011600 */
[----:B------:R-:W-:-:S04]  /*0b60*/  LOP3.LUT R9, R9, 0xff, RZ, 0xc0, !PT ;  /* 0x000000ff09097812 */ /* 0x000fc800078ec0ff */
[----:B------:R-:W-:-:S05]  /*0b70*/  IADD3 R13, PT, PT, R9, R10, RZ ;  /* 0x0000000a090d7210 */ /* 0x000fca0007ffe0ff */
[----:B------:R-:W-:-:S05]  /*0b80*/  VIADD R7, R13, 0xffffffff ;  /* 0xffffffff0d077836 */ /* 0x000fca0000000000 */
[----:B------:R-:W-:-:S13]  /*0b90*/  ISETP.GE.U32.AND P0, PT, R7, 0xfe, PT ;  /* 0x000000fe0700780c */ /* 0x000fda0003f06070 */
[----:B------:R-:W-:Y:S05]  /*0ba0*/  @!P0 BRA `(.L_x_17) ;  /* 0x0000000000808947 */ /* 0x000fea0003800000 */
[----:B------:R-:W-:-:S13]  /*0bb0*/  ISETP.GT.AND P0, PT, R13, 0xfe, PT ;  /* 0x000000fe0d00780c */ /* 0x000fda0003f04270 */
[----:B------:R-:W-:Y:S05]  /*0bc0*/  @P0 BRA `(.L_x_18) ;  /* 0x00000000006c0947 */ /* 0x000fea0003800000 */
[----:B------:R-:W-:-:S13]  /*0bd0*/  ISETP.GE.AND P0, PT, R13, 0x1, PT ;  /* 0x000000010d00780c */ /* 0x000fda0003f06270 */
[----:B------:R-:W-:Y:S05]  /*0be0*/  @P0 BRA `(.L_x_19) ;  /* 0x0000000000740947 */ /* 0x000fea0003800000 */
[----:B------:R-:W-:Y:S02]  /*0bf0*/  ISETP.GE.AND P0, PT, R13, -0x18, PT ;  /* 0xffffffe80d00780c */ /* 0x000fe40003f06270 */
[----:B------:R-:W-:-:S11]  /*0c00*/  LOP3.LUT R0, R0, 0x80000000, RZ, 0xc0, !PT ;  /* 0x8000000000007812 */ /* 0x000fd600078ec0ff */
[----:B------:R-:W-:Y:S05]  /*0c10*/  @!P0 BRA `(.L_x_19) ;  /* 0x0000000000688947 */ /* 0x000fea0003800000 */
[CCC-:B------:R-:W-:Y:S01]  /*0c20*/  FFMA.RZ R7, R16.reuse, R12.reuse, R11.reuse ;  /* 0x0000000c10077223 */ /* 0x1c0fe2000000c00b */
[CCC-:B------:R-:W-:Y:S01]  /*0c30*/  FFMA.RM R10, R16.reuse, R12.reuse, R11.reuse ;  /* 0x0000000c100a7223 */ /* 0x1c0fe2000000400b */
[C---:B------:R-:W-:Y:S02]  /*0c40*/  ISETP.NE.AND P2, PT, R13.reuse, RZ, PT ;  /* 0x000000ff0d00720c */ /* 0x040fe40003f45270 */
[----:B------:R-:W-:Y:S02]  /*0c50*/  ISETP.NE.AND P1, PT, R13, RZ, PT ;  /* 0x000000ff0d00720c */ /* 0x000fe40003f25270 */
[----:B------:R-:W-:Y:S01]  /*0c60*/  LOP3.LUT R9, R7, 0x7fffff, RZ, 0xc0, !PT ;  /* 0x007fffff07097812 */ /* 0x000fe200078ec0ff */
[----:B------:R-:W-:Y:S01]  /*0c70*/  FFMA.RP R7, R16, R12, R11 ;  /* 0x0000000c10077223 */ /* 0x000fe2000000800b */
[----:B------:R-:W-:Y:S01]  /*0c80*/  IADD3 R12, PT, PT, R13, 0x20, RZ ;  /* 0x000000200d0c7810 */ /* 0x000fe20007ffe0ff */
[----:B------:R-:W-:Y:S01]  /*0c90*/  IMAD.MOV R11, RZ, RZ, -R13 ;  /* 0x000000ffff0b7224 */ /* 0x000fe200078e0a0d */
[----:B------:R-:W-:-:S02]  /*0ca0*/  LOP3.LUT R9, R9, 0x800000, RZ, 0xfc, !PT ;  /* 0x0080000009097812 */ /* 0x000fc400078efcff */
[----:B------:R-:W-:Y:S02]  /*0cb0*/  FSETP.NEU.FTZ.AND P0, PT, R7, R10, PT ;  /* 0x0000000a0700720b */ /* 0x000fe40003f1d000 */
[----:B------:R-:W-:Y:S02]  /*0cc0*/  SHF.L.U32 R12, R9, R12, RZ ;  /* 0x0000000c090c7219 */ /* 0x000fe400000006ff */
[----:B------:R-:W-:Y:S02]  /*0cd0*/  SEL R10, R11, RZ, P2 ;  /* 0x000000ff0b0a7207 */ /* 0x000fe40001000000 */
[----:B------:R-:W-:Y:S02]  /*0ce0*/  ISETP.NE.AND P1, PT, R12, RZ, P1 ;  /* 0x000000ff0c00720c */ /* 0x000fe40000f25270 */
[----:B------:R-:W-:Y:S02]  /*0cf0*/  SHF.R.U32.HI R10, RZ, R10, R9 ;  /* 0x0000000aff0a7219 */ /* 0x000fe40000011609 */
[----:B------:R-:W-:-:S02]  /*0d00*/  PLOP3.LUT P0, PT, P0, P1, PT, 0xf8, 0x8f ;  /* 0x00000000008f781c */ /* 0x000fc40000703f70 */
[----:B------:R-:W-:Y:S02]  /*0d10*/  SHF.R.U32.HI R12, RZ, 0x1, R10 ;  /* 0x00000001ff0c7819 */ /* 0x000fe4000001160a */
[----:B------:R-:W-:-:S04]  /*0d20*/  SEL R7, RZ, 0x1, !P0 ;  /* 0x00000001ff077807 */ /* 0x000fc80004000000 */
[----:B------:R-:W-:-:S04]  /*0d30*/  LOP3.LUT R7, R7, 0x1, R12, 0xf8, !PT ;  /* 0x0000000107077812 */ /* 0x000fc800078ef80c */
[----:B------:R-:W-:-:S04]  /*0d40*/  LOP3.LUT R7, R7, R10, RZ, 0xc0, !PT ;  /* 0x0000000a07077212 */ /* 0x000fc800078ec0ff */
[----:B------:R-:W-:-:S04]  /*0d50*/  IADD3 R7, PT, PT, R12, R7, RZ ;  /* 0x000000070c077210 */ /* 0x000fc80007ffe0ff */
[----:B------:R-:W-:Y:S01]  /*0d60*/  LOP3.LUT R0, R7, R0, RZ, 0xfc, !PT ;  /* 0x0000000007007212 */ /* 0x000fe200078efcff */
[----:B------:R-:W-:Y:S06]  /*0d70*/  BRA `(.L_x_19) ;  /* 0x0000000000107947 */ /* 0x000fec0003800000 */
.L_x_18:
[----:B------:R-:W-:-:S04]  /*0d80*/  LOP3.LUT R0, R0, 0x80000000, RZ, 0xc0, !PT ;  /* 0x8000000000007812 */ /* 0x000fc800078ec0ff */
[----:B------:R-:W-:Y:S01]  /*0d90*/  LOP3.LUT R0, R0, 0x7f800000, RZ, 0xfc, !PT ;  /* 0x7f80000000007812 */ /* 0x000fe200078efcff */
[----:B------:R-:W-:Y:S06]  /*0da0*/  BRA `(.L_x_19) ;  /* 0x0000000000047947 */ /* 0x000fec0003800000 */
.L_x_17:
[----:B------:R-:W-:-:S07]  /*0db0*/  IMAD R0, R10, 0x800000, R0 ;  /* 0x008000000a007824 */ /* 0x000fce00078e0200 */
.L_x_19:
[----:B------:R-:W-:Y:S05]  /*0dc0*/  BSYNC.RECONVERGENT B2 ;  /* 0x0000000000027941 */ /* 0x000fea0003800200 */
.L_x_16:
[----:B------:R-:W-:Y:S05]  /*0dd0*/  BRA `(.L_x_20) ;  /* 0x0000000000207947 */ /* 0x000fea0003800000 */
.L_x_15:
[----:B------:R-:W-:-:S04]  /*0de0*/  LOP3.LUT R0, R9, 0x80000000, R0, 0x48, !PT ;  /* 0x8000000009007812 */ /* 0x000fc800078e4800 */
[----:B------:R-:W-:Y:S01]  /*0df0*/  LOP3.LUT R0, R0, 0x7f800000, RZ, 0xfc, !PT ;  /* 0x7f80000000007812 */ /* 0x000fe200078efcff */
[----:B------:R-:W-:Y:S06]  /*0e00*/  BRA `(.L_x_20) ;  /* 0x0000000000147947 */ /* 0x000fec0003800000 */
.L_x_14:
[----:B------:R-:W-:Y:S01]  /*0e10*/  LOP3.LUT R0, R9, 0x80000000, R0, 0x48, !PT ;  /* 0x8000000009007812 */ /* 0x000fe200078e4800 */
[----:B------:R-:W-:Y:S06]  /*0e20*/  BRA `(.L_x_20) ;  /* 0x00000000000c7947 */ /* 0x000fec0003800000 */
.L_x_13:
[----:B------:R-:W0:Y:S01]  /*0e30*/  MUFU.RSQ R0, -QNAN ;  /* 0xffc0000000007908 */ /* 0x000e220000001400 */
[----:B------:R-:W-:Y:S05]  /*0e40*/  BRA `(.L_x_20) ;  /* 0x0000000000047947 */ /* 0x000fea0003800000 */
.L_x_12:
[----:B------:R-:W-:-:S07]  /*0e50*/  FADD.FTZ R0, R0, R3 ;  /* 0x0000000300007221 */ /* 0x000fce0000010000 */
.L_x_20:
[----:B------:R-:W-:Y:S05]  /*0e60*/  BSYNC.RECONVERGENT B1 ;  /* 0x0000000000017941 */ /* 0x000fea0003800200 */
.L_x_10:
[----:B------:R-:W-:-:S04]  /*0e70*/  HFMA2 R9, -RZ, RZ, 0, 0 ;  /* 0x00000000ff097431 */ /* 0x000fc800000001ff */
[----:B0-----:R-:W-:Y:S05]  /*0e80*/  RET.REL.NODEC R8 `(_Z24batchNormPrevGradInplacePfPKfS1_S1_S1_S1_fjj) ;  /* 0xfffffff0085c7950 */ /* 0x001fea0003c3ffff */
.L_x_21:
[----:B------:R-:W-:-:S00]  /*0e90*/  BRA `(.L_x_21) ;  /* 0xfffffffc00fc7947 */ /* 0x000fc0000383ffff */
[----:B------:R-:W-:-:S00]  /*0ea0*/  NOP ;  /* 0x0000000000007918 */ /* 0x000fc00000000000 */
        /* <DEDUP_REMOVED lines=13> */
.L_x_89:


//--------------------- .text._Z32normalizeScaleShiftTensorInplacePfPKfS1_S1_S1_fjj --------------------------
	.section	.text._Z32normalizeScaleShiftTensorInplacePfPKfS1_S1_S1_fjj,"ax",@progbits
	.align	128
.text._Z32normalizeScaleShiftTensorInplacePfPKfS1_S1_S1_fjj:
        .type           _Z32normalizeScaleShiftTensorInplacePfPKfS1_S1_S1_fjj,@function
        .size           _Z32normalizeScaleShiftTensorInplacePfPKfS1_S1_S1_fjj,(.L_x_92 - _Z32normalizeScaleShiftTensorInplacePfPKfS1_S1_S1_fjj)
        .other          _Z32normalizeScaleShiftTensorInplacePfPKfS1_S1_S1_fjj,@"STO_CUDA_ENTRY STV_DEFAULT"
_Z32normalizeScaleShiftTensorInplacePfPKfS1_S1_S1_fjj:
        /* <DEDUP_REMOVED lines=16> */
[----:B0-----:R-:W-:Y:S02]  /*0100*/  IMAD.MOV.U32 R2, RZ, RZ, RZ ;  /* 0x000000ffff027224 */ /* 0x001fe400078e00ff */
[----:B---3--:R-:W-:-:S04]  /*0110*/  IMAD.MOV R5, RZ, RZ, -R3 ;  /* 0x000000ffff057224 */ /* 0x008fc800078e0a03 */
[----:B------:R-:W-:-:S04]  /*0120*/  IMAD R5, R5, UR7, RZ ;  /* 0x0000000705057c24 */ /* 0x000fc8000f8e02ff */
[----:B------:R-:W-:-:S06]  /*0130*/  IMAD.HI.U32 R6, R3, R5, R2 ;  /* 0x0000000503067227 */ /* 0x000fcc00078e0002 */
[----:B------:R-:W-:-:S05]  /*0140*/  IMAD.HI.U32 R6, R6, R7, RZ ;  /* 0x0000000706067227 */ /* 0x000fca00078e00ff */
[----:B------:R-:W-:-:S05]  /*0150*/  IADD3 R4, PT, PT, -R6, RZ, RZ ;  /* 0x000000ff06047210 */ /* 0x000fca0007ffe1ff */
[----:B------:R-:W-:Y:S02]  /*0160*/  IMAD R3, R4, UR7, R7 ;  /* 0x0000000704037c24 */ /* 0x000fe4000f8e0207 */
[----:B------:R-:W0:Y:S03]  /*0170*/  LDC.64 R4, c[0x0][0x380] ;  /* 0x0000e000ff047b82 */ /* 0x000e260000000a00 */
[----:B------:R-:W-:-:S13]  /*0180*/  ISETP.GE.U32.AND P0, PT, R3, UR7, PT ;  /* 0x0000000703007c0c */ /* 0x000fda000bf06070 */
[----:B------:R-:W-:Y:S02]  /*0190*/  @P0 VIADD R3, R3, -UR7 ;  /* 0x8000000703030c36 */ /* 0x000fe40008000000 */
[----:B------:R-:W-:-:S03]  /*01a0*/  @P0 VIADD R6, R6, 0x1 ;  /* 0x0000000106060836 */ /* 0x000fc60000000000 */
[----:B------:R-:W-:Y:S02]  /*01b0*/  ISETP.GE.U32.AND P1, PT, R3, UR7, PT ;  /* 0x0000000703007c0c */ /* 0x000fe4000bf26070 */
[----:B------:R-:W3:Y:S11]  /*01c0*/  LDC.64 R2, c[0x0][0x388] ;  /* 0x0000e200ff027b82 */ /* 0x000ef60000000a00 */
[----:B------:R-:W-:Y:S01]  /*01d0*/  @P1 VIADD R6, R6, 0x1 ;  /* 0x0000000106061836 */ /* 0x000fe20000000000 */
[----:B------:R-:W-:-:S05]  /*01e0*/  @!P2 LOP3.LUT R6, RZ, UR7, RZ, 0x33, !PT ;  /* 0x00000007ff06ac12 */ /* 0x000fca000f8e33ff */
[----:B-1----:R-:W-:-:S06]  /*01f0*/  IMAD.WIDE.U32 R8, R6, 0x4, R8 ;  /* 0x0000000406087825 */ /* 0x002fcc00078e0008 */
[----:B--2---:R-:W2:Y:S01]  /*0200*/  LDG.E.CONSTANT R8, desc[UR4][R8.64] ;  /* 0x0000000408087981 */ /* 0x004ea2000c1e9900 */
[----:B0-----:R-:W-:-:S04]  /*0210*/  IMAD.WIDE.U32 R4, R7, 0x4, R4 ;  /* 0x0000000407047825 */ /* 0x001fc800078e0004 */
[----:B---3--:R-:W-:Y:S01]  /*0220*/  IMAD.WIDE.U32 R2, R6, 0x4, R2 ;  /* 0x0000000406027825 */ /* 0x008fe200078e0002 */
[----:B------:R-:W3:Y:S04]  /*0230*/  LDG.E R7, desc[UR4][R4.64] ;  /* 0x0000000404077981 */ /* 0x000ee8000c1e1900 */
[----:B------:R2:W3:Y:S01]  /*0240*/  LDG.E.CONSTANT R0, desc[UR4][R2.64] ;  /* 0x0000000402007981 */ /* 0x0004e2000c1e9900 */
[----:B------:R-:W-:Y:S01]  /*0250*/  BSSY.RECONVERGENT B0, `(.L_x_22) ;  /* 0x000000f000007945 */ /* 0x000fe20003800200 */
[----:B--2---:R-:W-:-:S04]  /*0260*/  FADD R2, R8, UR6 ;  /* 0x0000000608027e21 */ /* 0x004fc80008000000 */
[----:B------:R0:W1:Y:S01]  /*0270*/  MUFU.RSQ R11, R2 ;  /* 0x00000002000b7308 */ /* 0x0000620000001400 */
[----:B------:R-:W-:-:S04]  /*0280*/  IADD3 R10, PT, PT, R2, -0xd000000, RZ ;  /* 0xf3000000020a7810 */ /* 0x000fc80007ffe0ff */
[----:B------:R-:W-:Y:S01]  /*0290*/  ISETP.GT.U32.AND P0, PT, R10, 0x727fffff, PT ;  /* 0x727fffff0a00780c */ /* 0x000fe20003f04070 */
[----:B---3--:R-:W-:-:S12]  /*02a0*/  FADD R0, -R0, R7 ;  /* 0x0000000700007221 */ /* 0x008fd80000000100 */
[----:B01----:R-:W-:Y:S05]  /*02b0*/  @!P0 BRA `(.L_x_23) ;  /* 0x0000000000108947 */ /* 0x003fea0003800000 */
[----:B------:R-:W-:-:S07]  /*02c0*/  MOV R11, 0x2e0 ;  /* 0x000002e0000b7802 */ /* 0x000fce0000000f00 */
[----:B------:R-:W-:Y:S05]  /*02d0*/  CALL.REL.NOINC `($__internal_2_$__cuda_sm20_sqrt_rn_f32_slowpath) ;  /* 0x0000000000747944 */ /* 0x000fea0003c00000 */
[----:B------:R-:W-:Y:S01]  /*02e0*/  IMAD.MOV.U32 R3, RZ, RZ, R7 ;  /* 0x000000ffff037224 */ /* 0x000fe200078e0007 */
[----:B------:R-:W-:Y:S06]  /*02f0*/  BRA `(.L_x_24) ;  /* 0x0000000000107947 */ /* 0x000fec0003800000 */
.L_x_23:
[----:B------:R-:W-:Y:S01]  /*0300*/  FMUL.FTZ R3, R2, R11 ;  /* 0x0000000b02037220 */ /* 0x000fe20000410000 */
[----:B------:R-:W-:-:S03]  /*0310*/  FMUL.FTZ R11, R11, 0.5 ;  /* 0x3f0000000b0b7820 */ /* 0x000fc60000410000 */
[----:B------:R-:W-:-:S04]  /*0320*/  FFMA R2, -R3, R3, R2 ;  /* 0x0000000303027223 */ /* 0x000fc80000000102 */
[----:B------:R-:W-:-:S07]  /*0330*/  FFMA R3, R2, R11, R3 ;  /* 0x0000000b02037223 */ /* 0x000fce0000000003 */
.L_x_24:
[----:B------:R-:W-:Y:S05]  /*0340*/  BSYNC.RECONVERGENT B0 ;  /* 0x0000000000007941 */ /* 0x000fea0003800200 */
.L_x_22:
[----:B------:R-:W0:Y:S01]  /*0350*/  MUFU.RCP R2, R3 ;  /* 0x0000000300027308 */ /* 0x000e220000001000 */
[----:B------:R-:W-:Y:S07]  /*0360*/  BSSY.RECONVERGENT B0, `(.L_x_25) ;  /* 0x000000b000007945 */ /* 0x000fee0003800200 */
[----:B------:R-:W1:Y:S01]  /*0370*/  FCHK P0, R0, R3 ;  /* 0x0000000300007302 */ /* 0x000e620000000000 */
[----:B0-----:R-:W-:-:S04]  /*0380*/  FFMA R7, R2, -R3, 1 ;  /* 0x3f80000002077423 */ /* 0x001fc80000000803 */
[----:B------:R-:W-:-:S04]  /*0390*/  FFMA R7, R2, R7, R2 ;  /* 0x0000000702077223 */ /* 0x000fc80000000002 */
[----:B------:R-:W-:-:S04]  /*03a0*/  FFMA R2, R0, R7, RZ ;  /* 0x0000000700027223 */ /* 0x000fc800000000ff */
[----:B------:R-:W-:-:S04]  /*03b0*/  FFMA R8, R2, -R3, R0 ;  /* 0x8000000302087223 */ /* 0x000fc80000000000 */
[----:B------:R-:W-:Y:S01]  /*03c0*/  FFMA R10, R7, R8, R2 ;  /* 0x00000008070a7223 */ /* 0x000fe20000000002 */
[----:B-1----:R-:W-:Y:S06]  /*03d0*/  @!P0 BRA `(.L_x_26) ;  /* 0x00000000000c8947 */ /* 0x002fec0003800000 */
[----:B------:R-:W-:-:S07]  /*03e0*/  MOV R2, 0x400 ;  /* 0x0000040000027802 */ /* 0x000fce0000000f00 */
[----:B------:R-:W-:Y:S05]  /*03f0*/  CALL.REL.NOINC `($__internal_3_$__cuda_sm3x_div_rn_noftz_f32_slowpath) ;  /* 0x0000000000887944 */ /* 0x000fea0003c00000 */
[----:B------:R-:W-:-:S07]  /*0400*/  IMAD.MOV.U32 R10, RZ, RZ, R0 ;  /* 0x000000ffff0a7224 */ /* 0x000fce00078e0000 */
.L_x_26:
[----:B------:R-:W-:Y:S05]  /*0410*/  BSYNC.RECONVERGENT B0 ;  /* 0x0000000000007941 */ /* 0x000fea0003800200 */
.L_x_25:
[----:B------:R-:W0:Y:S08]  /*0420*/  LDC.64 R2, c[0x0][0x398] ;  /* 0x0000e600ff027b82 */ /* 0x000e300000000a00 */
[----:B------:R-:W1:Y:S01]  /*0430*/  LDC.64 R8, c[0x0][0x3a0] ;  /* 0x0000e800ff087b82 */ /* 0x000e620000000a00 */
[----:B0-----:R-:W-:-:S06]  /*0440*/  IMAD.WIDE.U32 R2, R6, 0x4, R2 ;  /* 0x0000000406027825 */ /* 0x001fcc00078e0002 */
[----:B------:R-:W2:Y:S01]  /*0450*/  LDG.E.CONSTANT R3, desc[UR4][R2.64] ;  /* 0x0000000402037981 */ /* 0x000ea2000c1e9900 */
[----:B-1----:R-:W-:-:S06]  /*0460*/  IMAD.WIDE.U32 R6, R6, 0x4, R8 ;  /* 0x0000000406067825 */ /* 0x002fcc00078e0008 */
[----:B------:R-:W2:Y:S02]  /*0470*/  LDG.E.CONSTANT R6, desc[UR4][R6.64] ;  /* 0x0000000406067981 */ /* 0x000ea4000c1e9900 */
[----:B--2---:R-:W-:-:S05]  /*0480*/  FFMA R9, R3, R10, R6 ;  /* 0x0000000a03097223 */ /* 0x004fca0000000006 */
[----:B------:R-:W-:Y:S01]  /*0490*/  STG.E desc[UR4][R4.64], R9 ;  /* 0x0000000904007986 */ /* 0x000fe2000c101904 */
[----:B------:R-:W-:Y:S05]  /*04a0*/  EXIT ;  /* 0x000000000000794d */ /* 0x000fea0003800000 */
        .weak           $__internal_2_$__cuda_sm20_sqrt_rn_f32_slowpath
        .type           $__internal_2_$__cuda_sm20_sqrt_rn_f32_slowpath,@function
        .size           $__internal_2_$__cuda_sm20_sqrt_rn_f32_slowpath,($__internal_3_$__cuda_sm3x_div_rn_noftz_f32_slowpath - $__internal_2_$__cuda_sm20_sqrt_rn_f32_slowpath)
$__internal_2_$__cuda_sm20_sqrt_rn_f32_slowpath:
        /* <DEDUP_REMOVED lines=13> */
[----:B------:R-:W-:-:S03]  /*0580*/  @P0 FMUL.FTZ R8, R8, 0.5 ;  /* 0x3f00000008080820 */ /* 0x000fc60000410000 */
[----:B------:R-:W-:-:S04]  /*0590*/  @P0 FADD.FTZ R3, -R10, -RZ ;  /* 0x800000ff0a030221 */ /* 0x000fc80000010100 */
[----:B------:R-:W-:Y:S01]  /*05a0*/  @P0 FFMA R9, R10, R3, R7 ;  /* 0x000000030a090223 */ /* 0x000fe20000000007 */
[----:B------:R-:W-:-:S03]  /*05b0*/  @!P0 IMAD.MOV.U32 R3, RZ, RZ, R2 ;  /* 0x000000ffff038224 */ /* 0x000fc600078e0002 */
[----:B------:R-:W-:-:S04]  /*05c0*/  @P0 FFMA R8, R9, R8, R10 ;  /* 0x0000000809080223 */ /* 0x000fc8000000000a */
[----:B------:R-:W-:-:S07]  /*05d0*/  @P0 FMUL.FTZ R3, R8, 2.3283064365386962891e-10 ;  /* 0x2f80000008030820 */ /* 0x000fce0000410000 */
.L_x_27:
[----:B------:R-:W-:Y:S01]  /*05e0*/  MOV R7, R3 ;  /* 0x0000000300077202 */ /* 0x000fe20000000f00 */
[----:B------:R-:W-:Y:S02]  /*05f0*/  IMAD.MOV.U32 R2, RZ, RZ, R11 ;  /* 0x000000ffff027224 */ /* 0x000fe400078e000b */
[----:B------:R-:W-:-:S04]  /*0600*/  IMAD.MOV.U32 R3, RZ, RZ, 0x0 ;  /* 0x00000000ff037424 */ /* 0x000fc800078e00ff */
[----:B------:R-:W-:Y:S05]  /*0610*/  RET.REL.NODEC R2 `(_Z32normalizeScaleShiftTensorInplacePfPKfS1_S1_S1_fjj) ;  /* 0xfffffff802787950 */ /* 0x000fea0003c3ffff */
        .weak           $__internal_3_$__cuda_sm3x_div_rn_noftz_f32_slowpath
        .type           $__internal_3_$__cuda_sm3x_div_rn_noftz_f32_slowpath,@function
        .size           $__internal_3_$__cuda_sm3x_div_rn_noftz_f32_slowpath,(.L_x_92 - $__internal_3_$__cuda_sm3x_div_rn_noftz_f32_slowpath)
$__internal_3_$__cuda_sm3x_div_rn_noftz_f32_slowpath:
[----:B------:R-:W-:Y:S01]  /*0620*/  SHF.R.U32.HI R8, RZ, 0x17, R3 ;  /* 0x00000017ff087819 */ /* 0x000fe20000011603 */
[----:B------:R-:W-:Y:S01]  /*0630*/  BSSY.RECONVERGENT B1, `(.L_x_28) ;  /* 0x0000063000017945 */ /* 0x000fe20003800200 */
[--C-:B------:R-:W-:Y:S02]  /*0640*/  SHF.R.U32.HI R7, RZ, 0x17, R0.reuse ;  /* 0x00000017ff077819 */ /* 0x100fe40000011600 */
[----:B------:R-:W-:Y:S01]  /*0650*/  LOP3.LUT R12, R8, 0xff, RZ, 0xc0, !PT ;  /* 0x000000ff080c7812 */ /* 0x000fe200078ec0ff */
[----:B------:R-:W-:Y:S01]  /*0660*/  IMAD.MOV.U32 R8, RZ, RZ, R0 ;  /* 0x000000ffff087224 */ /* 0x000fe200078e0000 */
[----:B------:R-:W-:Y:S02]  /*0670*/  LOP3.LUT R7, R7, 0xff, RZ, 0xc0, !PT ;  /* 0x000000ff07077812 */ /* 0x000fe400078ec0ff */
[----:B------:R-:W-:-:S03]  /*0680*/  IADD3 R11, PT, PT, R12, -0x1, RZ ;  /* 0xffffffff0c0b7810 */ /* 0x000fc60007ffe0ff */
[----:B------:R-:W-:Y:S01]  /*0690*/  VIADD R10, R7, 0xffffffff ;  /* 0xffffffff070a7836 */ /* 0x000fe20000000000 */
[----:B------:R-:W-:-:S04]  /*06a0*/  ISETP.GT.U32.AND P0, PT, R11, 0xfd, PT ;  /* 0x000000fd0b00780c */ /* 0x000fc80003f04070 */
[----:B------:R-:W-:-:S13]  /*06b0*/  ISETP.GT.U32.OR P0, PT, R10, 0xfd, P0 ;  /* 0x000000fd0a00780c */ /* 0x000fda0000704470 */
[----:B------:R-:W-:Y:S01]  /*06c0*/  @!P0 MOV R9, RZ ;  /* 0x000000ff00098202 */ /* 0x000fe20000000f00 */
        /* <DEDUP_REMOVED lines=19> */
[----:B------:R-:W-:Y:S02]  /*0800*/  @P0 IMAD.MOV.U32 R9, RZ, RZ, RZ ;  /* 0x000000ffff090224 */ /* 0x000fe400078e00ff */
[----:B------:R-:W-:Y:S01]  /*0810*/  @!P0 FFMA R8, R0, 1.84467440737095516160e+19, RZ ;  /* 0x5f80000000088823 */ /* 0x000fe200000000ff */
[----:B------:R-:W-:Y:S02]  /*0820*/  @!P0 IMAD.MOV.U32 R9, RZ, RZ, -0x40 ;  /* 0xffffffc0ff098424 */ /* 0x000fe400078e00ff */
[----:B------:R-:W-:-:S03]  /*0830*/  @!P1 FFMA R3, R3, 1.84467440737095516160e+19, RZ ;  /* 0x5f80000003039823 */ /* 0x000fc600000000ff */
[----:B------:R-:W-:-:S07]  /*0840*/  @!P1 IADD3 R9, PT, PT, R9, 0x40, RZ ;  /* 0x0000004009099810 */ /* 0x000fce0007ffe0ff */
.L_x_29:
[----:B------:R-:W-:Y:S01]  /*0850*/  LEA R0, R12, 0xc0800000, 0x17 ;  /* 0xc08000000c007811 */ /* 0x000fe200078eb8ff */
[----:B------:R-:W-:Y:S01]  /*0860*/  VIADD R7, R7, 0xffffff81 ;  /* 0xffffff8107077836 */ /* 0x000fe20000000000 */
[----:B------:R-:W-:Y:S03]  /*0870*/  BSSY.RECONVERGENT B2, `(.L_x_34) ;  /* 0x0000035000027945 */ /* 0x000fe60003800200 */
[----:B------:R-:W-:Y:S02]  /*0880*/  IMAD.IADD R3, R3, 0x1, -R0 ;  /* 0x0000000103037824 */ /* 0x000fe400078e0a00 */
[----:B------:R-:W-:Y:S02]  /*0890*/  IMAD R0, R7, -0x800000, R8 ;  /* 0xff80000007007824 */ /* 0x000fe400078e0208 */
[----:B------:R-:W0:Y:S01]  /*08a0*/  MUFU.RCP R10, R3 ;  /* 0x00000003000a7308 */ /* 0x000e220000001000 */
[----:B------:R-:W-:-:S04]  /*08b0*/  FADD.FTZ R11, -R3, -RZ ;  /* 0x800000ff030b7221 */ /* 0x000fc80000010100 */
[----:B0-----:R-:W-:-:S04]  /*08c0*/  FFMA R13, R10, R11, 1 ;  /* 0x3f8000000a0d7423 */ /* 0x001fc8000000000b */
[----:B------:R-:W-:-:S04]  /*08d0*/  FFMA R15, R10, R13, R10 ;  /* 0x0000000d0a0f7223 */ /* 0x000fc8000000000a */
[----:B------:R-:W-:-:S04]  /*08e0*/  FFMA R8, R0, R15, RZ ;  /* 0x0000000f00087223 */ /* 0x000fc800000000ff */
[----:B------:R-:W-:-:S04]  /*08f0*/  FFMA R13, R11, R8, R0 ;  /* 0x000000080b0d7223 */ /* 0x000fc80000000000 */
[----:B------:R-:W-:Y:S01]  /*0900*/  FFMA R10, R15, R13, R8 ;  /* 0x0000000d0f0a7223 */ /* 0x000fe20000000008 */
[----:B------:R-:W-:-:S03]  /*0910*/  IADD3 R8, PT, PT, R7, 0x7f, -R12 ;  /* 0x0000007f07087810 */ /* 0x000fc60007ffe80c */
[----:B------:R-:W-:Y:S01]  /*0920*/  FFMA R11, R11, R10, R0 ;  /* 0x0000000a0b0b7223 */ /* 0x000fe20000000000 */
[----:B------:R-:W-:-:S03]  /*0930*/  IADD3 R8, PT, PT, R8, R9, RZ ;  /* 0x0000000908087210 */ /* 0x000fc60007ffe0ff */
[----:B------:R-:W-:-:S05]  /*0940*/  FFMA R0, R15, R11, R10 ;  /* 0x0000000b0f007223 */ /* 0x000fca000000000a */
[----:B------:R-:W-:-:S04]  /*0950*/  SHF.R.U32.HI R3, RZ, 0x17, R0 ;  /* 0x00000017ff037819 */ /* 0x000fc80000011600 */
[----:B------:R-:W-:-:S05]  /*0960*/  LOP3.LUT R3, R3, 0xff, RZ, 0xc0, !PT ;  /* 0x000000ff03037812 */ /* 0x000fca00078ec0ff */
[----:B------:R-:W-:-:S04]  /*0970*/  IMAD.IADD R9, R3, 0x1, R8 ;  /* 0x0000000103097824 */ /* 0x000fc800078e0208 */
        /* <DEDUP_REMOVED lines=11> */
[-CC-:B------:R-:W-:Y:S01]  /*0a30*/  FFMA.RM R8, R15, R11.reuse, R10.reuse ;  /* 0x0000000b0f087223 */ /* 0x180fe2000000400a */
        /* <DEDUP_REMOVED lines=16> */
[----:B------:R-:W-:-:S05]  /*0b40*/  LOP3.LUT R3, R3, R8, RZ, 0xc0, !PT ;  /* 0x0000000803037212 */ /* 0x000fca00078ec0ff */
[----:B------:R-:W-:-:S05]  /*0b50*/  IMAD.IADD R3, R10, 0x1, R3 ;  /* 0x000000010a037824 */ /* 0x000fca00078e0203 */
[----:B------:R-:W-:Y:S01]  /*0b60*/  LOP3.LUT R0, R3, R0, RZ, 0xfc, !PT ;  /* 0x0000000003007212 */ /* 0x000fe200078efcff */
[----:B------:R-:W-:Y:S06]  /*0b70*/  BRA `(.L_x_37) ;  /* 0x0000000000107947 */ /* 0x000fec0003800000 */
.L_x_36:
[----:B------:R-:W-:-:S04]  /*0b80*/  LOP3.LUT R0, R0, 0x80000000, RZ, 0xc0, !PT ;  /* 0x8000000000007812 */ /* 0x000fc800078ec0ff */
[----:B------:R-:W-:Y:S01]  /*0b90*/  LOP3.LUT R0, R0, 0x7f800000, RZ, 0xfc, !PT ;  /* 0x7f80000000007812 */ /* 0x000fe200078efcff */
[----:B------:R-:W-:Y:S06]  /*0ba0*/  BRA `(.L_x_37) ;  /* 0x0000000000047947 */ /* 0x000fec0003800000 */
.L_x_35:
[----:B------:R-:W-:-:S07]  /*0bb0*/  LEA R0, R8, R0, 0x17 ;  /* 0x0000000008007211 */ /* 0x000fce00078eb8ff */
.L_x_37:
[----:B------:R-:W-:Y:S05]  /*0bc0*/  BSYNC.RECONVERGENT B2 ;  /* 0x0000000000027941 */ /* 0x000fea0003800200 */
.L_x_34:
[----:B------:R-:W-:Y:S05]  /*0bd0*/  BRA `(.L_x_38) ;  /* 0x0000000000207947 */ /* 0x000fea0003800000 */
.L_x_33:
[----:B------:R-:W-:-:S04]  /*0be0*/  LOP3.LUT R0, R3, 0x80000000, R8, 0x48, !PT ;  /* 0x8000000003007812 */ /* 0x000fc800078e4808 */
[----:B------:R-:W-:Y:S01]  /*0bf0*/  LOP3.LUT R0, R0, 0x7f800000, RZ, 0xfc, !PT ;  /* 0x7f80000000007812 */ /* 0x000fe200078efcff */
[----:B------:R-:W-:Y:S06]  /*0c00*/  BRA `(.L_x_38) ;  /* 0x0000000000147947 */ /* 0x000fec0003800000 */
.L_x_32:
[----:B------:R-:W-:Y:S01]  /*0c10*/  LOP3.LUT R0, R3, 0x80000000, R8, 0x48, !PT ;  /* 0x8000000003007812 */ /* 0x000fe200078e4808 */
[----:B------:R-:W-:Y:S06]  /*0c20*/  BRA `(.L_x_38) ;  /* 0x00000000000c7947 */ /* 0x000fec0003800000 */
.L_x_31:
[----:B------:R-:W0:Y:S01]  /*0c30*/  MUFU.RSQ R0, -QNAN ;  /* 0xffc0000000007908 */ /* 0x000e220000001400 */
[----:B------:R-:W-:Y:S05]  /*0c40*/  BRA `(.L_x_38) ;  /* 0x0000000000047947 */ /* 0x000fea0003800000 */
.L_x_30:
[----:B------:R-:W-:-:S07]  /*0c50*/  FADD.FTZ R0, R0, R3 ;  /* 0x0000000300007221 */ /* 0x000fce0000010000 */
.L_x_38:
[----:B------:R-:W-:Y:S05]  /*0c60*/  BSYNC.RECONVERGENT B1 ;  /* 0x0000000000017941 */ /* 0x000fea0003800200 */
.L_x_28:
[----:B------:R-:W-:-:S04]  /*0c70*/  IMAD.MOV.U32 R3, RZ, RZ, 0x0 ;  /* 0x00000000ff037424 */ /* 0x000fc800078e00ff */
[----:B0-----:R-:W-:Y:S05]  /*0c80*/  RET.REL.NODEC R2 `(_Z32normalizeScaleShiftTensorInplacePfPKfS1_S1_S1_fjj) ;  /* 0xfffffff002dc7950 */ /* 0x001fea0003c3ffff */
.L_x_39:
        /* <DEDUP_REMOVED lines=15> */
.L_x_92:


//--------------------- .text._Z16scaleShiftTensorPfPKfS1_S1_jj --------------------------
	.section	.text._Z16scaleShiftTensorPfPKfS1_S1_jj,"ax",@progbits
	.align	128
.text._Z16scaleShiftTensorPfPKfS1_S1_jj:
        .type           _Z16scaleShiftTensorPfPKfS1_S1_jj,@function
        .size           _Z16scaleShiftTensorPfPKfS1_S1_jj,(.L_x_95 - _Z16scaleShiftTensorPfPKfS1_S1_jj)
        .other          _Z16scaleShiftTensorPfPKfS1_S1_jj,@"STO_CUDA_ENTRY STV_DEFAULT"
_Z16scaleShiftTensorPfPKfS1_S1_jj:
        /* <DEDUP_REMOVED lines=8> */
[----:B------:R-:W0:Y:S01]  /*0080*/  LDCU UR6, c[0x0][0x3a0] ;  /* 0x00007400ff0677ac */ /* 0x000e220008000800 */
[----:B------:R-:W1:Y:S01]  /*0090*/  LDC.64 R6, c[0x0][0x388] ;  /* 0x0000e200ff067b82 */ /* 0x000e620000000a00 */
[----:B------:R-:W2:Y:S01]  /*00a0*/  LDCU.64 UR4, c[0x0][0x358] ;  /* 0x00006b00ff0477ac */ /* 0x000ea20008000a00 */
[----:B0-----:R-:W0:Y:S01]  /*00b0*/  I2F.U32.RP R4, UR6 ;  /* 0x0000000600047d06 */ /* 0x001e220008209000 */
[----:B------:R-:W-:Y:S01]  /*00c0*/  ISETP.NE.U32.AND P2, PT, RZ, UR6, PT ;  /* 0x00000006ff007c0c */ /* 0x000fe2000bf45070 */
[----:B-1----:R-:W-:-:S06]  /*00d0*/  IMAD.WIDE.U32 R6, R0, 0x4, R6 ;  /* 0x0000000400067825 */ /* 0x002fcc00078e0006 */
[----:B--2---:R-:W2:Y:S01]  /*00e0*/  LDG.E.CONSTANT R6, desc[UR4][R6.64] ;  /* 0x0000000406067981 */ /* 0x004ea2000c1e9900 */
[----:B0-----:R-:W0:Y:S02]  /*00f0*/  MUFU.RCP R4, R4 ;  /* 0x0000000400047308 */ /* 0x001e240000001000 */
[----:B0-----:R-:W-:-:S06]  /*0100*/  IADD3 R2, PT, PT, R4, 0xffffffe, RZ ;  /* 0x0ffffffe04027810 */ /* 0x001fcc0007ffe0ff */
[----:B------:R0:W1:Y:S02]  /*0110*/  F2I.FTZ.U32.TRUNC.NTZ R3, R2 ;  /* 0x0000000200037305 */ /* 0x000064000021f000 */
[----:B0-----:R-:W-:Y:S01]  /*0120*/  HFMA2 R2, -RZ, RZ, 0, 0 ;  /* 0x00000000ff027431 */ /* 0x001fe200000001ff */
[----:B-1----:R-:W-:-:S05]  /*0130*/  IADD3 R5, PT, PT, RZ, -R3, RZ ;  /* 0x80000003ff057210 */ /* 0x002fca0007ffe0ff */
[----:B------:R-:W-:-:S04]  /*0140*/  IMAD R5, R5, UR6, RZ ;  /* 0x0000000605057c24 */ /* 0x000fc8000f8e02ff */
[----:B------:R-:W-:Y:S02]  /*0150*/  IMAD.HI.U32 R3, R3, R5, R2 ;  /* 0x0000000503037227 */ /* 0x000fe400078e0002 */
[----:B------:R-:W0:Y:S04]  /*0160*/  LDC.64 R4, c[0x0][0x398] ;  /* 0x0000e600ff047b82 */ /* 0x000e280000000a00 */
[----:B------:R-:W-:-:S05]  /*0170*/  IMAD.HI.U32 R9, R3, R0, RZ ;  /* 0x0000000003097227 */ /* 0x000fca00078e00ff */
[----:B------:R-:W-:-:S05]  /*0180*/  IADD3 R3, PT, PT, -R9, RZ, RZ ;  /* 0x000000ff09037210 */ /* 0x000fca0007ffe1ff */
[----:B------:R-:W-:Y:S02]  /*0190*/  IMAD R8, R3, UR6, R0 ;  /* 0x0000000603087c24 */ /* 0x000fe4000f8e0200 */
[----:B------:R-:W1:Y:S03]  /*01a0*/  LDC.64 R2, c[0x0][0x390] ;  /* 0x0000e400ff027b82 */ /* 0x000e660000000a00 */
[----:B------:R-:W-:-:S13]  /*01b0*/  ISETP.GE.U32.AND P0, PT, R8, UR6, PT ;  /* 0x0000000608007c0c */ /* 0x000fda000bf06070 */
[----:B------:R-:W-:Y:S02]  /*01c0*/  @P0 IADD3 R8, PT, PT, R8, -UR6, RZ ;  /* 0x8000000608080c10 */ /* 0x000fe4000fffe0ff */
[----:B------:R-:W-:Y:S02]  /*01d0*/  @P0 IADD3 R9, PT, PT, R9, 0x1, RZ ;  /* 0x0000000109090810 */ /* 0x000fe40007ffe0ff */
[----:B------:R-:W-:-:S13]  /*01e0*/  ISETP.GE.U32.AND P1, PT, R8, UR6, PT ;  /* 0x0000000608007c0c */ /* 0x000fda000bf26070 */
[----:B------:R-:W-:Y:S02]  /*01f0*/  @P1 IADD3 R9, PT, PT, R9, 0x1, RZ ;  /* 0x0000000109091810 */ /* 0x000fe40007ffe0ff */
[----:B------:R-:W-:-:S05]  /*0200*/  @!P2 LOP3.LUT R9, RZ, UR6, RZ, 0x33, !PT ;  /* 0x00000006ff09ac12 */ /* 0x000fca000f8e33ff */
[----:B-1----:R-:W-:-:S04]  /*0210*/  IMAD.WIDE.U32 R2, R9, 0x4, R2 ;  /* 0x0000000409027825 */ /* 0x002fc800078e0002 */
[----:B0-----:R-:W-:Y:S02]  /*0220*/  IMAD.WIDE.U32 R4, R9, 0x4, R4 ;  /* 0x0000000409047825 */ /* 0x001fe400078e0004 */
[----:B------:R-:W2:Y:S01]  /*0230*/  LDG.E.CONSTANT R2, desc[UR4][R2.64] ;  /* 0x0000000402027981 */ /* 0x000ea2000c1e9900 */
[----:B------:R-:W0:Y:S03]  /*0240*/  LDC.64 R8, c[0x0][0x380] ;  /* 0x0000e000ff087b82 */ /* 0x000e260000000a00 */
[----:B------:R-:W2:Y:S01]  /*0250*/  LDG.E.CONSTANT R5, desc[UR4][R4.64] ;  /* 0x0000000404057981 */ /* 0x000ea2000c1e9900 */
[----:B0-----:R-:W-:-:S04]  /*0260*/  IMAD.WIDE.U32 R8, R0, 0x4, R8 ;  /* 0x0000000400087825 */ /* 0x001fc800078e0008 */
[----:B--2---:R-:W-:-:S05]  /*0270*/  FFMA R11, R2, R6, R5 ;  /* 0x00000006020b7223 */ /* 0x004fca0000000005 */
[----:B------:R-:W-:Y:S01]  /*0280*/  STG.E desc[UR4][R8.64], R11 ;  /* 0x0000000b08007986 */ /* 0x000fe2000c101904 */
[----:B------:R-:W-:Y:S05]  /*0290*/  EXIT ;  /* 0x000000000000794d */ /* 0x000fea0003800000 */
.L_x_40:
        /* <DEDUP_REMOVED lines=14> */
.L_x_95:


//--------------------- .text._Z22normalizeTensorInplacePfPKfS1_fjj --------------------------
	.section	.text._Z22normalizeTensorInplacePfPKfS1_fjj,"ax",@progbits
	.align	128
.text._Z22normalizeTensorInplacePfPKfS1_fjj:
        .type           _Z22normalizeTensorInplacePfPKfS1_fjj,@function
        .size           _Z22normalizeTensorInplacePfPKfS1_fjj,(.L_x_96 - _Z22normalizeTensorInplacePfPKfS1_fjj)
        .other          _Z22normalizeTensorInplacePfPKfS1_fjj,@"STO_CUDA_ENTRY STV_DEFAULT"
_Z22normalizeTensorInplacePfPKfS1_fjj:
        /* <DEDUP_REMOVED lines=45> */
[----:B------:R-:W-:Y:S05]  /*02d0*/  CALL.REL.NOINC `($__internal_4_$__cuda_sm20_sqrt_rn_f32_slowpath) ;  /* 0x0000000000587944 */ /* 0x000fea0003c00000 */
[----:B------:R-:W-:Y:S01]  /*02e0*/  IMAD.MOV.U32 R3, RZ, RZ, R6 ;  /* 0x000000ffff037224 */ /* 0x000fe200078e0006 */
[----:B------:R-:W-:Y:S06]  /*02f0*/  BRA `(.L_x_43) ;  /* 0x0000000000107947 */ /* 0x000fec0003800000 */
.L_x_42:
[----:B------:R-:W-:Y:S01]  /*0300*/  FMUL.FTZ R3, R2, R11 ;  /* 0x0000000b02037220 */ /* 0x000fe20000410000 */
[----:B------:R-:W-:-:S03]  /*0310*/  FMUL.FTZ R11, R11, 0.5 ;  /* 0x3f0000000b0b7820 */ /* 0x000fc60000410000 */
[----:B------:R-:W-:-:S04]  /*0320*/  FFMA R2, -R3, R3, R2 ;  /* 0x0000000303027223 */ /* 0x000fc80000000102 */
[----:B------:R-:W-:-:S07]  /*0330*/  FFMA R3, R2, R11, R3 ;  /* 0x0000000b02037223 */ /* 0x000fce0000000003 */
.L_x_43:
[----:B------:R-:W-:Y:S05]  /*0340*/  BSYNC.RECONVERGENT B0 ;  /* 0x0000000000007941 */ /* 0x000fea0003800200 */
.L_x_41:
        /* <DEDUP_REMOVED lines=10> */
[----:B------:R-:W-:Y:S05]  /*03f0*/  CALL.REL.NOINC `($__internal_5_$__cuda_sm3x_div_rn_noftz_f32_slowpath) ;  /* 0x00000000006c7944 */ /* 0x000fea0003c00000 */
[----:B------:R-:W-:-:S07]  /*0400*/  IMAD.MOV.U32 R7, RZ, RZ, R0 ;  /* 0x000000ffff077224 */ /* 0x000fce00078e0000 */
.L_x_45:
[----:B------:R-:W-:Y:S05]  /*0410*/  BSYNC.RECONVERGENT B0 ;  /* 0x0000000000007941 */ /* 0x000fea0003800200 */
.L_x_44:
[----:B------:R-:W-:Y:S01]  /*0420*/  STG.E desc[UR4][R4.64], R7 ;  /* 0x0000000704007986 */ /* 0x000fe2000c101904 */
[----:B------:R-:W-:Y:S05]  /*0430*/  EXIT ;  /* 0x000000000000794d */ /* 0x000fea0003800000 */
        .weak           $__internal_4_$__cuda_sm20_sqrt_rn_f32_slowpath
        .type           $__internal_4_$__cuda_sm20_sqrt_rn_f32_slowpath,@function
        .size           $__internal_4_$__cuda_sm20_sqrt_rn_f32_slowpath,($__internal_5_$__cuda_sm3x_div_rn_noftz_f32_slowpath - $__internal_4_$__cuda_sm20_sqrt_rn_f32_slowpath)
$__internal_4_$__cuda_sm20_sqrt_rn_f32_slowpath:
[----:B------:R-:W-:-:S13]  /*0440*/  LOP3.LUT P0, RZ, R2, 0x7fffffff, RZ, 0xc0, !PT ;  /* 0x7fffffff02ff7812 */ /* 0x000fda000780c0ff */
[----:B------:R-:W-:Y:S01]  /*0450*/  @!P0 IMAD.MOV.U32 R3, RZ, RZ, R2 ;  /* 0x000000ffff038224 */ /* 0x000fe200078e0002 */
[----:B------:R-:W-:Y:S06]  /*0460*/  @!P0 BRA `(.L_x_46) ;  /* 0x0000000000408947 */ /* 0x000fec0003800000 */
[----:B------:R-:W-:-:S13]  /*0470*/  FSETP.GEU.FTZ.AND P0, PT, R2, RZ, PT ;  /* 0x000000ff0200720b */ /* 0x000fda0003f1e000 */
[----:B------:R-:W-:Y:S01]  /*0480*/  @!P0 MOV R3, 0x7fffffff ;  /* 0x7fffffff00038802 */ /* 0x000fe20000000f00 */
        /* <DEDUP_REMOVED lines=9> */
[----:B------:R-:W-:Y:S02]  /*0520*/  @!P0 IMAD.MOV.U32 R3, RZ, RZ, R2 ;  /* 0x000000ffff038224 */ /* 0x000fe400078e0002 */
[----:B------:R-:W-:-:S04]  /*0530*/  @P0 FADD.FTZ R8, -R7, -RZ ;  /* 0x800000ff07080221 */ /* 0x000fc80000010100 */
[----:B------:R-:W-:-:S04]  /*0540*/  @P0 FFMA R8, R7, R8, R6 ;  /* 0x0000000807080223 */ /* 0x000fc80000000006 */
[----:B------:R-:W-:-:S04]  /*0550*/  @P0 FFMA R8, R8, R9, R7 ;  /* 0x0000000908080223 */ /* 0x000fc80000000007 */
[----:B------:R-:W-:-:S07]  /*0560*/  @P0 FMUL.FTZ R3, R8, 2.3283064365386962891e-10 ;  /* 0x2f80000008030820 */ /* 0x000fce0000410000 */
.L_x_46:
[----:B------:R-:W-:Y:S02]  /*0570*/  IMAD.MOV.U32 R6, RZ, RZ, R3 ;  /* 0x000000ffff067224 */ /* 0x000fe400078e0003 */
[----:B------:R-:W-:Y:S02]  /*0580*/  HFMA2 R3, -RZ, RZ, 0, 0 ;  /* 0x00000000ff037431 */ /* 0x000fe400000001ff */
[----:B------:R-:W-:-:S04]  /*0590*/  IMAD.MOV.U32 R2, RZ, RZ, R10 ;  /* 0x000000ffff027224 */ /* 0x000fc800078e000a */
[----:B------:R-:W-:Y:S05]  /*05a0*/  RET.REL.NODEC R2 `(_Z22normalizeTensorInplacePfPKfS1_fjj) ;  /* 0xfffffff802947950 */ /* 0x000fea0003c3ffff */
        .weak           $__internal_5_$__cuda_sm3x_div_rn_noftz_f32_slowpath
        .type           $__internal_5_$__cuda_sm3x_div_rn_noftz_f32_slowpath,@function
        .size           $__internal_5_$__cuda_sm3x_div_rn_noftz_f32_slowpath,(.L_x_96 - $__internal_5_$__cuda_sm3x_div_rn_noftz_f32_slowpath)
$__internal_5_$__cuda_sm3x_div_rn_noftz_f32_slowpath:
[----:B------:R-:W-:Y:S01]  /*05b0*/  SHF.R.U32.HI R7, RZ, 0x17, R3 ;  /* 0x00000017ff077819 */ /* 0x000fe20000011603 */
[----:B------:R-:W-:Y:S01]  /*05c0*/  BSSY.RECONVERGENT B1, `(.L_x_47) ;  /* 0x0000063000017945 */ /* 0x000fe20003800200 */
[--C-:B------:R-:W-:Y:S02]  /*05d0*/  SHF.R.U32.HI R6, RZ, 0x17, R0.reuse ;  /* 0x00000017ff067819 */ /* 0x100fe40000011600 */
[----:B------:R-:W-:Y:S01]  /*05e0*/  LOP3.LUT R13, R7, 0xff, RZ, 0xc0, !PT ;  /* 0x000000ff070d7812 */ /* 0x000fe200078ec0ff */
[----:B------:R-:W-:Y:S01]  /*05f0*/  IMAD.MOV.U32 R7, RZ, RZ, R0 ;  /* 0x000000ffff077224 */ /* 0x000fe200078e0000 */
[----:B------:R-:W-:-:S03]  /*0600*/  LOP3.LUT R6, R6, 0xff, RZ, 0xc0, !PT ;  /* 0x000000ff06067812 */ /* 0x000fc600078ec0ff */
[----:B------:R-:W-:Y:S02]  /*0610*/  VIADD R10, R13, 0xffffffff ;  /* 0xffffffff0d0a7836 */ /* 0x000fe40000000000 */
[----:B------:R-:W-:-:S03]  /*0620*/  VIADD R9, R6, 0xffffffff ;  /* 0xffffffff06097836 */ /* 0x000fc60000000000 */
        /* <DEDUP_REMOVED lines=27> */
.L_x_48:
        /* <DEDUP_REMOVED lines=30> */
[C---:B------:R-:W-:Y:S01]  /*09c0*/  IADD3 R8, PT, PT, R11.reuse, 0x20, RZ ;  /* 0x000000200b087810 */ /* 0x040fe20007ffe0ff */
[CCC-:B------:R-:W-:Y:S01]  /*09d0*/  FFMA.RM R6, R12.reuse, R10.reuse, R9.reuse ;  /* 0x0000000a0c067223 */ /* 0x1c0fe20000004009 */
[----:B------:R-:W-:Y:S02]  /*09e0*/  ISETP.NE.AND P2, PT, R11, RZ, PT ;  /* 0x000000ff0b00720c */ /* 0x000fe40003f45270 */
[----:B------:R-:W-:Y:S01]  /*09f0*/  LOP3.LUT R7, R3, 0x7fffff, RZ, 0xc0, !PT ;  /* 0x007fffff03077812 */ /* 0x000fe200078ec0ff */
[----:B------:R-:W-:Y:S01]  /*0a00*/  FFMA.RP R3, R12, R10, R9 ;  /* 0x0000000a0c037223 */ /* 0x000fe20000008009 */
[----:B------:R-:W-:Y:S01]  /*0a10*/  IMAD.MOV R9, RZ, RZ, -R11 ;  /* 0x000000ffff097224 */ /* 0x000fe200078e0a0b */
[----:B------:R-:W-:Y:S02]  /*0a20*/  ISETP.NE.AND P1, PT, R11, RZ, PT ;  /* 0x000000ff0b00720c */ /* 0x000fe40003f25270 */
        /* <DEDUP_REMOVED lines=14> */
.L_x_55:
[----:B------:R-:W-:-:S04]  /*0b10*/  LOP3.LUT R0, R0, 0x80000000, RZ, 0xc0, !PT ;  /* 0x8000000000007812 */ /* 0x000fc800078ec0ff */
[----:B------:R-:W-:Y:S01]  /*0b20*/  LOP3.LUT R0, R0, 0x7f800000, RZ, 0xfc, !PT ;  /* 0x7f80000000007812 */ /* 0x000fe200078efcff */
[----:B------:R-:W-:Y:S06]  /*0b30*/  BRA `(.L_x_56) ;  /* 0x0000000000047947 */ /* 0x000fec0003800000 */
.L_x_54:
[----:B------:R-:W-:-:S07]  /*0b40*/  LEA R0, R7, R0, 0x17 ;  /* 0x0000000007007211 */ /* 0x000fce00078eb8ff */
.L_x_56:
[----:B------:R-:W-:Y:S05]  /*0b50*/  BSYNC.RECONVERGENT B2 ;  /* 0x0000000000027941 */ /* 0x000fea0003800200 */
.L_x_53:
[----:B------:R-:W-:Y:S05]  /*0b60*/  BRA `(.L_x_57) ;  /* 0x0000000000207947 */ /* 0x000fea0003800000 */
.L_x_52:
[----:B------:R-:W-:-:S04]  /*0b70*/  LOP3.LUT R0, R3, 0x80000000, R7, 0x48, !PT ;  /* 0x8000000003007812 */ /* 0x000fc800078e4807 */
[----:B------:R-:W-:Y:S01]  /*0b80*/  LOP3.LUT R0, R0, 0x7f800000, RZ, 0xfc, !PT ;  /* 0x7f80000000007812 */ /* 0x000fe200078efcff */
[----:B------:R-:W-:Y:S06]  /*0b90*/  BRA `(.L_x_57) ;  /* 0x0000000000147947 */ /* 0x000fec0003800000 */
.L_x_51:
[----:B------:R-:W-:Y:S01]  /*0ba0*/  LOP3.LUT R0, R3, 0x80000000, R7, 0x48, !PT ;  /* 0x8000000003007812 */ /* 0x000fe200078e4807 */
[----:B------:R-:W-:Y:S06]  /*0bb0*/  BRA `(.L_x_57) ;  /* 0x00000000000c7947 */ /* 0x000fec0003800000 */
.L_x_50:
[----:B------:R-:W0:Y:S01]  /*0bc0*/  MUFU.RSQ R0, -QNAN ;  /* 0xffc0000000007908 */ /* 0x000e220000001400 */
[----:B------:R-:W-:Y:S05]  /*0bd0*/  BRA `(.L_x_57) ;  /* 0x0000000000047947 */ /* 0x000fea0003800000 */
.L_x_49:
[----:B------:R-:W-:-:S07]  /*0be0*/  FADD.FTZ R0, R0, R3 ;  /* 0x0000000300007221 */ /* 0x000fce0000010000 */
.L_x_57:
[----:B------:R-:W-:Y:S05]  /*0bf0*/  BSYNC.RECONVERGENT B1 ;  /* 0x0000000000017941 */ /* 0x000fea0003800200 */
.L_x_47:
[----:B------:R-:W-:-:S04]  /*0c00*/  IMAD.MOV.U32 R3, RZ, RZ, 0x0 ;  /* 0x00000000ff037424 */ /* 0x000fc800078e00ff */
[----:B0-----:R-:W-:Y:S05]  /*0c10*/  RET.REL.NODEC R2 `(_Z22normalizeTensorInplacePfPKfS1_fjj) ;  /* 0xfffffff002f87950 */ /* 0x001fea0003c3ffff */
.L_x_58:
        /* <DEDUP_REMOVED lines=14> */
.L_x_96:


//--------------------- .text._Z29computeMeansVarsUpdateRunningPfS_S_S_jfj --------------------------
	.section	.text._Z29computeMeansVarsUpdateRunningPfS_S_S_jfj,"ax",@progbits
	.align	128
.text._Z29computeMeansVarsUpdateRunningPfS_S_S_jfj:
        .type           _Z29computeMeansVarsUpdateRunningPfS_S_S_jfj,@function
        .size           _Z29computeMeansVarsUpdateRunningPfS_S_S_jfj,(.L_x_99 - _Z29computeMeansVarsUpdateRunningPfS_S_S_jfj)
        .other          _Z29computeMeansVarsUpdateRunningPfS_S_S_jfj,@"STO_CUDA_ENTRY STV_DEFAULT"
_Z29computeMeansVarsUpdateRunningPfS_S_S_jfj:
        /* <DEDUP_REMOVED lines=8> */
[----:B------:R-:W0:Y:S01]  /*0080*/  LDC.64 R4, c[0x0][0x390] ;  /* 0x0000e400ff047b82 */ /* 0x000e220000000a00 */
[----:B------:R-:W1:Y:S01]  /*0090*/  LDCU.64 UR4, c[0x0][0x358] ;  /* 0x00006b00ff0477ac */ /* 0x000e620008000a00 */
[----:B------:R-:W2:Y:S01]  /*00a0*/  LDCU UR6, c[0x0][0x3a0] ;  /* 0x00007400ff0677ac */ /* 0x000ea20008000800 */
[----:B0-----:R-:W-:-:S05]  /*00b0*/  IMAD.WIDE.U32 R4, R2, 0x4, R4 ;  /* 0x0000000402047825 */ /* 0x001fca00078e0004 */
[----:B-1----:R-:W3:Y:S01]  /*00c0*/  LDG.E R0, desc[UR4][R4.64] ;  /* 0x0000000404007981 */ /* 0x002ee2000c1e1900 */
[----:B--2---:R-:W-:Y:S01]  /*00d0*/  I2FP.F32.U32 R3, UR6 ;  /* 0x0000000600037c45 */ /* 0x004fe20008201000 */
[----:B------:R-:W-:Y:S03]  /*00e0*/  BSSY.RECONVERGENT B0, `(.L_x_59) ;  /* 0x000000c000007945 */ /* 0x000fe60003800200 */
[----:B------:R-:W0:Y:S02]  /*00f0*/  MUFU.RCP R6, R3 ;  /* 0x0000000300067308 */ /* 0x000e240000001000 */
[----:B0-----:R-:W-:-:S04]  /*0100*/  FFMA R7, -R3, R6, 1 ;  /* 0x3f80000003077423 */ /* 0x001fc80000000106 */
[----:B------:R-:W-:Y:S02]  /*0110*/  FFMA R7, R6, R7, R6 ;  /* 0x0000000706077223 */ /* 0x000fe40000000006 */
[----:B---3--:R-:W0:Y:S02]  /*0120*/  FCHK P0, R0, R3 ;  /* 0x0000000300007302 */ /* 0x008e240000000000 */
[----:B------:R-:W-:-:S04]  /*0130*/  FFMA R6, R0, R7, RZ ;  /* 0x0000000700067223 */ /* 0x000fc800000000ff */
[----:B------:R-:W-:-:S04]  /*0140*/  FFMA R9, -R3, R6, R0 ;  /* 0x0000000603097223 */ /* 0x000fc80000000100 */
[----:B------:R-:W-:Y:S01]  /*0150*/  FFMA R9, R7, R9, R6 ;  /* 0x0000000907097223 */ /* 0x000fe20000000006 */
[----:B0-----:R-:W-:Y:S06]  /*0160*/  @!P0 BRA `(.L_x_60) ;  /* 0x00000000000c8947 */ /* 0x001fec0003800000 */
[----:B------:R-:W-:-:S07]  /*0170*/  MOV R8, 0x190 ;  /* 0x0000019000087802 */ /* 0x000fce0000000f00 */
[----:B------:R-:W-:Y:S05]  /*0180*/  CALL.REL.NOINC `($__internal_6_$__cuda_sm3x_div_rn_noftz_f32_slowpath) ;  /* 0x0000000000907944 */ /* 0x000fea0003c00000 */
[----:B------:R-:W-:-:S07]  /*0190*/  IMAD.MOV.U32 R9, RZ, RZ, R0 ;  /* 0x000000ffff097224 */ /* 0x000fce00078e0000 */
.L_x_60:
[----:B------:R-:W-:Y:S05]  /*01a0*/  BSYNC.RECONVERGENT B0 ;  /* 0x0000000000007941 */ /* 0x000fea0003800200 */
.L_x_59:
[----:B------:R-:W0:Y:S02]  /*01b0*/  LDC.64 R6, c[0x0][0x398] ;  /* 0x0000e600ff067b82 */ /* 0x000e240000000a00 */
[----:B0-----:R-:W-:-:S05]  /*01c0*/  IMAD.WIDE.U32 R6, R2, 0x4, R6 ;  /* 0x0000000402067825 */ /* 0x001fca00078e0006 */
[----:B------:R-:W2:Y:S01]  /*01d0*/  LDG.E R8, desc[UR4][R6.64] ;  /* 0x0000000406087981 */ /* 0x000ea2000c1e1900 */
        /* <DEDUP_REMOVED lines=11> */
[----:B------:R-:W-:Y:S05]  /*0290*/  CALL.REL.NOINC `($__internal_6_$__cuda_sm3x_div_rn_noftz_f32_slowpath) ;  /* 0x00000000004c7944 */ /* 0x000fea0003c00000 */
[----:B------:R-:W-:-:S07]  /*02a0*/  IMAD.MOV.U32 R15, RZ, RZ, R0 ;  /* 0x000000ffff0f7224 */ /* 0x000fce00078e0000 */
.L_x_62:
[----:B------:R-:W-:Y:S05]  /*02b0*/  BSYNC.RECONVERGENT B0 ;  /* 0x0000000000007941 */ /* 0x000fea0003800200 */
.L_x_61:
[----:B------:R-:W0:Y:S01]  /*02c0*/  LDC.64 R10, c[0x0][0x380] ;  /* 0x0000e000ff0a7b82 */ /* 0x000e220000000a00 */
[----:B------:R-:W-:Y:S04]  /*02d0*/  STG.E desc[UR4][R4.64], R9 ;  /* 0x0000000904007986 */ /* 0x000fe8000c101904 */
[----:B------:R1:W-:Y:S03]  /*02e0*/  STG.E desc[UR4][R6.64], R15 ;  /* 0x0000000f06007986 */ /* 0x0003e6000c101904 */
[----:B------:R-:W2:Y:S08]  /*02f0*/  LDC R14, c[0x0][0x3a4] ;  /* 0x0000e900ff0e7b82 */ /* 0x000eb00000000800 */
[----:B------:R-:W3:Y:S01]  /*0300*/  LDC.64 R12, c[0x0][0x388] ;  /* 0x0000e200ff0c7b82 */ /* 0x000ee20000000a00 */
[----:B0-----:R-:W-:-:S05]  /*0310*/  IMAD.WIDE.U32 R10, R2, 0x4, R10 ;  /* 0x00000004020a7825 */ /* 0x001fca00078e000a */
[----:B------:R-:W4:Y:S01]  /*0320*/  LDG.E R3, desc[UR4][R10.64] ;  /* 0x000000040a037981 */ /* 0x000f22000c1e1900 */
[----:B--2---:R-:W-:-:S04]  /*0330*/  FADD R0, -R14, 1 ;  /* 0x3f8000000e007421 */ /* 0x004fc80000000100 */
[----:B----4-:R-:W-:Y:S01]  /*0340*/  FMUL R8, R0, R3 ;  /* 0x0000000300087220 */ /* 0x010fe20000400000 */
[----:B---3--:R-:W-:-:S04]  /*0350*/  IMAD.WIDE.U32 R2, R2, 0x4, R12 ;  /* 0x0000000402027825 */ /* 0x008fc800078e000c */
[----:B------:R-:W-:-:S05]  /*0360*/  FFMA R17, R9, R14, R8 ;  /* 0x0000000e09117223 */ /* 0x000fca0000000008 */
[----:B------:R-:W-:Y:S04]  /*0370*/  STG.E desc[UR4][R10.64], R17 ;  /* 0x000000110a007986 */ /* 0x000fe8000c101904 */
[----:B------:R-:W2:Y:S02]  /*0380*/  LDG.E R13, desc[UR4][R2.64] ;  /* 0x00000004020d7981 */ /* 0x000ea4000c1e1900 */
[----:B--2---:R-:W-:-:S04]  /*0390*/  FMUL R0, R0, R13 ;  /* 0x0000000d00007220 */ /* 0x004fc80000400000 */
[----:B-1----:R-:W-:-:S05]  /*03a0*/  FFMA R15, R15, R14, R0 ;  /* 0x0000000e0f0f7223 */ /* 0x002fca0000000000 */
[----:B------:R-:W-:Y:S01]  /*03b0*/  STG.E desc[UR4][R2.64], R15 ;  /* 0x0000000f02007986 */ /* 0x000fe2000c101904 */
[----:B------:R-:W-:Y:S05]  /*03c0*/  EXIT ;  /* 0x000000000000794d */ /* 0x000fea0003800000 */
        .weak           $__internal_6_$__cuda_sm3x_div_rn_noftz_f32_slowpath
        .type           $__internal_6_$__cuda_sm3x_div_rn_noftz_f32_slowpath,@function
        .size           $__internal_6_$__cuda_sm3x_div_rn_noftz_f32_slowpath,(.L_x_99 - $__internal_6_$__cuda_sm3x_div_rn_noftz_f32_slowpath)
$__internal_6_$__cuda_sm3x_div_rn_noftz_f32_slowpath:
[--C-:B------:R-:W-:Y:S01]  /*03d0*/  SHF.R.U32.HI R11, RZ, 0x17, R3.reuse ;  /* 0x00000017ff0b7819 */ /* 0x100fe20000011603 */
[----:B------:R-:W-:Y:S01]  /*03e0*/  BSSY.RECONVERGENT B1, `(.L_x_63) ;  /* 0x0000063000017945 */ /* 0x000fe20003800200 */
[----:B------:R-:W-:Y:S01]  /*03f0*/  SHF.R.U32.HI R10, RZ, 0x17, R0 ;  /* 0x00000017ff0a7819 */ /* 0x000fe20000011600 */
[----:B------:R-:W-:Y:S01]  /*0400*/  IMAD.MOV.U32 R13, RZ, RZ, R3 ;  /* 0x000000ffff0d7224 */ /* 0x000fe200078e0003 */
[----:B------:R-:W-:Y:S02]  /*0410*/  LOP3.LUT R11, R11, 0xff, RZ, 0xc0, !PT ;  /* 0x000000ff0b0b7812 */ /* 0x000fe400078ec0ff */
[----:B------:R-:W-:-:S03]  /*0420*/  LOP3.LUT R16, R10, 0xff, RZ, 0xc0, !PT ;  /* 0x000000ff0a107812 */ /* 0x000fc600078ec0ff */
[----:B------:R-:W-:Y:S02]  /*0430*/  VIADD R14, R11, 0xffffffff ;  /* 0xffffffff0b0e7836 */ /* 0x000fe40000000000 */
[----:B------:R-:W-:-:S03]  /*0440*/  VIADD R12, R16, 0xffffffff ;  /* 0xffffffff100c7836 */ /* 0x000fc60000000000 */
        /* <DEDUP_REMOVED lines=25> */
[----:B------:R-:W-:Y:S01]  /*05e0*/  @!P1 FFMA R13, R3, 1.84467440737095516160e+19, RZ ;  /* 0x5f800000030d9823 */ /* 0x000fe200000000ff */
[----:B------:R-:W-:-:S07]  /*05f0*/  @!P1 VIADD R10, R10, 0x40 ;  /* 0x000000400a0a9836 */ /* 0x000fce0000000000 */
.L_x_64:
[----:B------:R-:W-:Y:S01]  /*0600*/  LEA R12, R11, 0xc0800000, 0x17 ;  /* 0xc08000000b0c7811 */ /* 0x000fe200078eb8ff */
[----:B------:R-:W-:Y:S04]  /*0610*/  BSSY.RECONVERGENT B2, `(.L_x_69) ;  /* 0x0000036000027945 */ /* 0x000fe80003800200 */
[----:B------:R-:W-:Y:S02]  /*0620*/  IMAD.IADD R13, R13, 0x1, -R12 ;  /* 0x000000010d0d7824 */ /* 0x000fe400078e0a0c */
[----:B------:R-:W-:Y:S02]  /*0630*/  VIADD R12, R16, 0xffffff81 ;  /* 0xffffff81100c7836 */ /* 0x000fe40000000000 */
[----:B------:R0:W1:Y:S01]  /*0640*/  MUFU.RCP R14, R13 ;  /* 0x0000000d000e7308 */ /* 0x0000620000001000 */
[----:B------:R-:W-:Y:S01]  /*0650*/  FADD.FTZ R15, -R13, -RZ ;  /* 0x800000ff0d0f7221 */ /* 0x000fe20000010100 */
[C---:B------:R-:W-:Y:S01]  /*0660*/  IMAD R0, R12.reuse, -0x800000, R0 ;  /* 0xff8000000c007824 */ /* 0x040fe200078e0200 */
[----:B0-----:R-:W-:-:S04]  /*0670*/  IADD3 R13, PT, PT, R12, 0x7f, -R11 ;  /* 0x0000007f0c0d7810 */ /* 0x001fc80007ffe80b */
[----:B------:R-:W-:Y:S01]  /*0680*/  IADD3 R13, PT, PT, R13, R10, RZ ;  /* 0x0000000a0d0d7210 */ /* 0x000fe20007ffe0ff */
        /* <DEDUP_REMOVED lines=21> */
[C---:B------:R-:W-:Y:S02]  /*07e0*/  VIADD R13, R16.reuse, 0x20 ;  /* 0x00000020100d7836 */ /* 0x040fe40000000000 */
        /* <DEDUP_REMOVED lines=20> */
.L_x_71:
[----:B------:R-:W-:-:S04]  /*0930*/  LOP3.LUT R0, R0, 0x80000000, RZ, 0xc0, !PT ;  /* 0x8000000000007812 */ /* 0x000fc800078ec0ff */
[----:B------:R-:W-:Y:S01]  /*0940*/  LOP3.LUT R0, R0, 0x7f800000, RZ, 0xfc, !PT ;  /* 0x7f80000000007812 */ /* 0x000fe200078efcff */
[----:B------:R-:W-:Y:S06]  /*0950*/  BRA `(.L_x_72) ;  /* 0x0000000000047947 */ /* 0x000fec0003800000 */
.L_x_70:
[----:B------:R-:W-:-:S07]  /*0960*/  IMAD R0, R13, 0x800000, R0 ;  /* 0x008000000d007824 */ /* 0x000fce00078e0200 */
.L_x_72:
[----:B------:R-:W-:Y:S05]  /*0970*/  BSYNC.RECONVERGENT B2 ;  /* 0x0000000000027941 */ /* 0x000fea0003800200 */
.L_x_69:
[----:B------:R-:W-:Y:S05]  /*0980*/  BRA `(.L_x_73) ;  /* 0x0000000000207947 */ /* 0x000fea0003800000 */
.L_x_68:
[----:B------:R-:W-:-:S04]  /*0990*/  LOP3.LUT R0, R13, 0x80000000, R0, 0x48, !PT ;  /* 0x800000000d007812 */ /* 0x000fc800078e4800 */
[----:B------:R-:W-:Y:S01]  /*09a0*/  LOP3.LUT R0, R0, 0x7f800000, RZ, 0xfc, !PT ;  /* 0x7f80000000007812 */ /* 0x000fe200078efcff */
[----:B------:R-:W-:Y:S06]  /*09b0*/  BRA `(.L_x_73) ;  /* 0x0000000000147947 */ /* 0x000fec0003800000 */
.L_x_67:
[----:B------:R-:W-:Y:S01]  /*09c0*/  LOP3.LUT R0, R13, 0x80000000, R0, 0x48, !PT ;  /* 0x800000000d007812 */ /* 0x000fe200078e4800 */
[----:B------:R-:W-:Y:S06]  /*09d0*/  BRA `(.L_x_73) ;  /* 0x00000000000c7947 */ /* 0x000fec0003800000 */
.L_x_66:
[----:B------:R-:W0:Y:S01]  /*09e0*/  MUFU.RSQ R0, -QNAN ;  /* 0xffc0000000007908 */ /* 0x000e220000001400 */
[----:B------:R-:W-:Y:S05]  /*09f0*/  BRA `(.L_x_73) ;  /* 0x0000000000047947 */ /* 0x000fea0003800000 */
.L_x_65:
[----:B------:R-:W-:-:S07]  /*0a00*/  FADD.FTZ R0, R0, R3 ;  /* 0x0000000300007221 */ /* 0x000fce0000010000 */
.L_x_73:
[----:B------:R-:W-:Y:S05]  /*0a10*/  BSYNC.RECONVERGENT B1 ;  /* 0x0000000000017941 */ /* 0x000fea0003800200 */
.L_x_63:
[----:B------:R-:W-:Y:S02]  /*0a20*/  IMAD.MOV.U32 R10, RZ, RZ, R8 ;  /* 0x000000ffff0a7224 */ /* 0x000fe400078e0008 */
[----:B------:R-:W-:-:S04]  /*0a30*/  IMAD.MOV.U32 R11, RZ, RZ, 0x0 ;  /* 0x00000000ff0b7424 */ /* 0x000fc800078e00ff */
[----:B0-----:R-:W-:Y:S05]  /*0a40*/  RET.REL.NODEC R10 `(_Z29computeMeansVarsUpdateRunningPfS_S_S_jfj) ;  /* 0xfffffff40a6c7950 */ /* 0x001fea0003c3ffff */
.L_x_74:
        /* <DEDUP_REMOVED lines=11> */
.L_x_99:


//--------------------- .text._Z22computeMeanDiffSquaredPfPKfS1_jj --------------------------
	.section	.text._Z22computeMeanDiffSquaredPfPKfS1_jj,"ax",@progbits
	.align	128
.text._Z22computeMeanDiffSquaredPfPKfS1_jj:
        .type           _Z22computeMeanDiffSquaredPfPKfS1_jj,@function
        .size           _Z22computeMeanDiffSquaredPfPKfS1_jj,(.L_x_101 - _Z22computeMeanDiffSquaredPfPKfS1_jj)
        .other          _Z22computeMeanDiffSquaredPfPKfS1_jj,@"STO_CUDA_ENTRY STV_DEFAULT"
_Z22computeMeanDiffSquaredPfPKfS1_jj:
        /* <DEDUP_REMOVED lines=20> */
[----:B------:R-:W-:-:S04]  /*0140*/  IMAD.HI.U32 R3, R5, R2, RZ ;  /* 0x0000000205037227 */ /* 0x000fc800078e00ff */
[----:B------:R-:W-:-:S04]  /*0150*/  IMAD.MOV R5, RZ, RZ, -R3 ;  /* 0x000000ffff057224 */ /* 0x000fc800078e0a03 */
[----:B------:R-:W-:-:S05]  /*0160*/  IMAD R5, R5, UR6, R2 ;  /* 0x0000000605057c24 */ /* 0x000fca000f8e0202 */
[----:B------:R-:W-:-:S13]  /*0170*/  ISETP.GE.U32.AND P0, PT, R5, UR6, PT ;  /* 0x0000000605007c0c */ /* 0x000fda000bf06070 */
[----:B------:R-:W-:Y:S02]  /*0180*/  @P0 VIADD R5, R5, -UR6 ;  /* 0x8000000605050c36 */ /* 0x000fe40008000000 */
[----:B------:R-:W-:-:S03]  /*0190*/  @P0 VIADD R3, R3, 0x1 ;  /* 0x0000000103030836 */ /* 0x000fc60000000000 */
[----:B------:R-:W-:Y:S02]  /*01a0*/  ISETP.GE.U32.AND P1, PT, R5, UR6, PT ;  /* 0x0000000605007c0c */ /* 0x000fe4000bf26070 */
[----:B------:R-:W0:Y:S11]  /*01b0*/  LDC.64 R4, c[0x0][0x388] ;  /* 0x0000e200ff047b82 */ /* 0x000e360000000a00 */
[----:B------:R-:W-:Y:S01]  /*01c0*/  @P1 VIADD R3, R3, 0x1 ;  /* 0x0000000103031836 */ /* 0x000fe20000000000 */
[----:B------:R-:W-:-:S05]  /*01d0*/  @!P2 LOP3.LUT R3, RZ, UR6, RZ, 0x33, !PT ;  /* 0x00000006ff03ac12 */ /* 0x000fca000f8e33ff */
[----:B-1----:R-:W-:-:S05]  /*01e0*/  IMAD.WIDE.U32 R6, R3, 0x4, R6 ;  /* 0x0000000403067825 */ /* 0x002fca00078e0006 */
[----:B--2---:R-:W2:Y:S01]  /*01f0*/  LDG.E.CONSTANT R0, desc[UR4][R6.64] ;  /* 0x0000000406007981 */ /* 0x004ea2000c1e9900 */
[----:B0-----:R-:W-:-:S06]  /*0200*/  IMAD.WIDE.U32 R4, R2, 0x4, R4 ;  /* 0x0000000402047825 */ /* 0x001fcc00078e0004 */
[----:B------:R0:W5:Y:S01]  /*0210*/  LDG.E.CONSTANT R4, desc[UR4][R4.64] ;  /* 0x0000000404047981 */ /* 0x000162000c1e9900 */
[----:B------:R-:W-:Y:S01]  /*0220*/  I2FP.F32.U32 R3, UR6 ;  /* 0x0000000600037c45 */ /* 0x000fe20008201000 */
[----:B------:R-:W-:Y:S03]  /*0230*/  BSSY.RECONVERGENT B0, `(.L_x_75) ;  /* 0x000000c000007945 */ /* 0x000fe60003800200 */
[----:B------:R-:W1:Y:S02]  /*0240*/  MUFU.RCP R8, R3 ;  /* 0x0000000300087308 */ /* 0x000e640000001000 */
[----:B-1----:R-:W-:-:S04]  /*0250*/  FFMA R9, -R3, R8, 1 ;  /* 0x3f80000003097423 */ /* 0x002fc80000000108 */
[----:B------:R-:W-:Y:S02]  /*0260*/  FFMA R9, R8, R9, R8 ;  /* 0x0000000908097223 */ /* 0x000fe40000000008 */
[----:B--2---:R-:W1:Y:S02]  /*0270*/  FCHK P0, R0, R3 ;  /* 0x0000000300007302 */ /* 0x004e640000000000 */
[----:B------:R-:W-:-:S04]  /*0280*/  FFMA R8, R0, R9, RZ ;  /* 0x0000000900087223 */ /* 0x000fc800000000ff */
[----:B------:R-:W-:-:S04]  /*0290*/  FFMA R10, -R3, R8, R0 ;  /* 0x00000008030a7223 */ /* 0x000fc80000000100 */
[----:B------:R-:W-:Y:S01]  /*02a0*/  FFMA R9, R9, R10, R8 ;  /* 0x0000000a09097223 */ /* 0x000fe20000000008 */
[----:B01----:R-:W-:Y:S06]  /*02b0*/  @!P0 BRA `(.L_x_76) ;  /* 0x00000000000c8947 */ /* 0x003fec0003800000 */
[----:B------:R-:W-:-:S07]  /*02c0*/  MOV R6, 0x2e0 ;  /* 0x000002e000067802 */ /* 0x000fce0000000f00 */
[----:B-----5:R-:W-:Y:S05]  /*02d0*/  CALL.REL.NOINC `($__internal_7_$__cuda_sm3x_div_rn_noftz_f32_slowpath) ;  /* 0x0000000000207944 */ /* 0x020fea0003c00000 */
[----:B------:R-:W-:-:S07]  /*02e0*/  IMAD.MOV.U32 R9, RZ, RZ, R0 ;  /* 0x000000ffff097224 */ /* 0x000fce00078e0000 */
.L_x_76:
[----:B------:R-:W-:Y:S05]  /*02f0*/  BSYNC.RECONVERGENT B0 ;  /* 0x0000000000007941 */ /* 0x000fea0003800200 */
.L_x_75:
[----:B------:R-:W0:Y:S01]  /*0300*/  LDC.64 R6, c[0x0][0x380] ;  /* 0x0000e000ff067b82 */ /* 0x000e220000000a00 */
[----:B-----5:R-:W-:-:S04]  /*0310*/  FADD R4, R4, -R9 ;  /* 0x8000000904047221 */ /* 0x020fc80000000000 */
[----:B------:R-:W-:Y:S01]  /*0320*/  FMUL R5, R4, R4 ;  /* 0x0000000404057220 */ /* 0x000fe20000400000 */
[----:B0-----:R-:W-:-:S05]  /*0330*/  IMAD.WIDE.U32 R2, R2, 0x4, R6 ;  /* 0x0000000402027825 */ /* 0x001fca00078e0006 */
[----:B------:R-:W-:Y:S01]  /*0340*/  STG.E desc[UR4][R2.64], R5 ;  /* 0x0000000502007986 */ /* 0x000fe2000c101904 */
[----:B------:R-:W-:Y:S05]  /*0350*/  EXIT ;  /* 0x000000000000794d */ /* 0x000fea0003800000 */
        .weak           $__internal_7_$__cuda_sm3x_div_rn_noftz_f32_slowpath
        .type           $__internal_7_$__cuda_sm3x_div_rn_noftz_f32_slowpath,@function
        .size           $__internal_7_$__cuda_sm3x_div_rn_noftz_f32_slowpath,(.L_x_101 - $__internal_7_$__cuda_sm3x_div_rn_noftz_f32_slowpath)
$__internal_7_$__cuda_sm3x_div_rn_noftz_f32_slowpath:
[--C-:B------:R-:W-:Y:S01]  /*0360*/  SHF.R.U32.HI R7, RZ, 0x17, R3.reuse ;  /* 0x00000017ff077819 */ /* 0x100fe20000011603 */
[----:B------:R-:W-:Y:S01]  /*0370*/  BSSY.RECONVERGENT B1, `(.L_x_77) ;  /* 0x0000064000017945 */ /* 0x000fe20003800200 */
[--C-:B------:R-:W-:Y:S01]  /*0380*/  SHF.R.U32.HI R5, RZ, 0x17, R0.reuse ;  /* 0x00000017ff057819 */ /* 0x100fe20000011600 */
[----:B------:R-:W-:Y:S01]  /*0390*/  IMAD.MOV.U32 R8, RZ, RZ, R0 ;  /* 0x000000ffff087224 */ /* 0x000fe200078e0000 */
[----:B------:R-:W-:Y:S01]  /*03a0*/  LOP3.LUT R7, R7, 0xff, RZ, 0xc0, !PT ;  /* 0x000000ff07077812 */ /* 0x000fe200078ec0ff */
[----:B------:R-:W-:Y:S01]  /*03b0*/  IMAD.MOV.U32 R9, RZ, RZ, R3 ;  /* 0x000000ffff097224 */ /* 0x000fe200078e0003 */
        /* <DEDUP_REMOVED lines=30> */
.L_x_78:
[----:B------:R-:W-:Y:S01]  /*05a0*/  LEA R0, R7, 0xc0800000, 0x17 ;  /* 0xc080000007007811 */ /* 0x000fe200078eb8ff */
[----:B------:R-:W-:Y:S01]  /*05b0*/  VIADD R5, R5, 0xffffff81 ;  /* 0xffffff8105057836 */ /* 0x000fe20000000000 */
[----:B------:R-:W-:Y:S03]  /*05c0*/  BSSY.RECONVERGENT B2, `(.L_x_83) ;  /* 0x0000035000027945 */ /* 0x000fe60003800200 */
[----:B------:R-:W-:Y:S02]  /*05d0*/  IMAD.IADD R9, R9, 0x1, -R0 ;  /* 0x0000000109097824 */ /* 0x000fe400078e0a00 */
[C---:B------:R-:W-:Y:S01]  /*05e0*/  IMAD R0, R5.reuse, -0x800000, R8 ;  /* 0xff80000005007824 */ /* 0x040fe200078e0208 */
[----:B------:R-:W-:Y:S01]  /*05f0*/  IADD3 R5, PT, PT, R5, 0x7f, -R7 ;  /* 0x0000007f05057810 */ /* 0x000fe20007ffe807 */
[----:B------:R-:W0:Y:S01]  /*0600*/  MUFU.RCP R3, R9 ;  /* 0x0000000900037308 */ /* 0x000e220000001000 */
[----:B------:R-:W-:-:S03]  /*0610*/  FADD.FTZ R11, -R9, -RZ ;  /* 0x800000ff090b7221 */ /* 0x000fc60000010100 */
[----:B------:R-:W-:Y:S02]  /*0620*/  IMAD.IADD R5, R5, 0x1, R10 ;  /* 0x0000000105057824 */ /* 0x000fe400078e020a */
[----:B0-----:R-:W-:-:S04]  /*0630*/  FFMA R12, R3, R11, 1 ;  /* 0x3f800000030c7423 */ /* 0x001fc8000000000b */
        /* <DEDUP_REMOVED lines=8> */
[----:B------:R-:W-:-:S05]  /*06c0*/  IMAD.IADD R7, R3, 0x1, R5 ;  /* 0x0000000103077824 */ /* 0x000fca00078e0205 */
[----:B------:R-:W-:-:S04]  /*06d0*/  IADD3 R3, PT, PT, R7, -0x1, RZ ;  /* 0xffffffff07037810 */ /* 0x000fc80007ffe0ff */
        /* <DEDUP_REMOVED lines=9> */
[CC--:B------:R-:W-:Y:S01]  /*0770*/  FFMA.RZ R3, R12.reuse, R8.reuse, R13 ;  /* 0x000000080c037223 */ /* 0x0c0fe2000000c00d */
[C---:B------:R-:W-:Y:S01]  /*0780*/  VIADD R10, R7.reuse, 0x20 ;  /* 0x00000020070a7836 */ /* 0x040fe20000000000 */
[C---:B------:R-:W-:Y:S02]  /*0790*/  ISETP.NE.AND P2, PT, R7.reuse, RZ, PT ;  /* 0x000000ff0700720c */ /* 0x040fe40003f45270 */
[----:B------:R-:W-:Y:S01]  /*07a0*/  ISETP.NE.AND P1, PT, R7, RZ, PT ;  /* 0x000000ff0700720c */ /* 0x000fe20003f25270 */
[----:B------:R-:W-:Y:S01]  /*07b0*/  IMAD.MOV R7, RZ, RZ, -R7 ;  /* 0x000000ffff077224 */ /* 0x000fe200078e0a07 */
[----:B------:R-:W-:Y:S01]  /*07c0*/  LOP3.LUT R5, R3, 0x7fffff, RZ, 0xc0, !PT ;  /* 0x007fffff03057812 */ /* 0x000fe200078ec0ff */
[CCC-:B------:R-:W-:Y:S01]  /*07d0*/  FFMA.RP R3, R12.reuse, R8.reuse, R13.reuse ;  /* 0x000000080c037223 */ /* 0x1c0fe2000000800d */
[----:B------:R-:W-:Y:S02]  /*07e0*/  FFMA.RM R8, R12, R8, R13 ;  /* 0x000000080c087223 */ /* 0x000fe4000000400d */
[----:B------:R-:W-:-:S03]  /*07f0*/  LOP3.LUT R5, R5, 0x800000, RZ, 0xfc, !PT ;  /* 0x0080000005057812 */ /* 0x000fc600078efcff */
        /* <DEDUP_REMOVED lines=13> */
.L_x_85:
[----:B------:R-:W-:-:S04]  /*08d0*/  LOP3.LUT R0, R0, 0x80000000, RZ, 0xc0, !PT ;  /* 0x8000000000007812 */ /* 0x000fc800078ec0ff */
[----:B------:R-:W-:Y:S01]  /*08e0*/  LOP3.LUT R0, R0, 0x7f800000, RZ, 0xfc, !PT ;  /* 0x7f80000000007812 */ /* 0x000fe200078efcff */
[----:B------:R-:W-:Y:S06]  /*08f0*/  BRA `(.L_x_86) ;  /* 0x0000000000047947 */ /* 0x000fec0003800000 */
.L_x_84:
[----:B------:R-:W-:-:S07]  /*0900*/  IMAD R0, R5, 0x800000, R0 ;  /* 0x0080000005007824 */ /* 0x000fce00078e0200 */
.L_x_86:
[----:B------:R-:W-:Y:S05]  /*0910*/  BSYNC.RECONVERGENT B2 ;  /* 0x0000000000027941 */ /* 0x000fea0003800200 */
.L_x_83:
[----:B------:R-:W-:Y:S05]  /*0920*/  BRA `(.L_x_87) ;  /* 0x0000000000207947 */ /* 0x000fea0003800000 */
.L_x_82:
[----:B------:R-:W-:-:S04]  /*0930*/  LOP3.LUT R0, R9, 0x80000000, R8, 0x48, !PT ;  /* 0x8000000009007812 */ /* 0x000fc800078e4808 */
[----:B------:R-:W-:Y:S01]  /*0940*/  LOP3.LUT R0, R0, 0x7f800000, RZ, 0xfc, !PT ;  /* 0x7f80000000007812 */ /* 0x000fe200078efcff */
[----:B------:R-:W-:Y:S06]  /*0950*/  BRA `(.L_x_87) ;  /* 0x0000000000147947 */ /* 0x000fec0003800000 */
.L_x_81:
[----:B------:R-:W-:Y:S01]  /*0960*/  LOP3.LUT R0, R9, 0x80000000, R8, 0x48, !PT ;  /* 0x8000000009007812 */ /* 0x000fe200078e4808 */
[----:B------:R-:W-:Y:S06]  /*0970*/  BRA `(.L_x_87) ;  /* 0x00000000000c7947 */ /* 0x000fec0003800000 */
.L_x_80:
[----:B------:R-:W0:Y:S01]  /*0980*/  MUFU.RSQ R0, -QNAN ;  /* 0xffc0000000007908 */ /* 0x000e220000001400 */
[----:B------:R-:W-:Y:S05]  /*0990*/  BRA `(.L_x_87) ;  /* 0x0000000000047947 */ /* 0x000fea0003800000 */
.L_x_79:
[----:B------:R-:W-:-:S07]  /*09a0*/  FADD.FTZ R0, R0, R3 ;  /* 0x0000000300007221 */ /* 0x000fce0000010000 */
.L_x_87:
[----:B------:R-:W-:Y:S05]  /*09b0*/  BSYNC.RECONVERGENT B1 ;  /* 0x0000000000017941 */ /* 0x000fea0003800200 */
.L_x_77:
[----:B------:R-:W-:-:S04]  /*09c0*/  IMAD.MOV.U32 R7, RZ, RZ, 0x0 ;  /* 0x00000000ff077424 */ /* 0x000fc800078e00ff */
[----:B0-----:R-:W-:Y:S05]  /*09d0*/  RET.REL.NODEC R6 `(_Z22computeMeanDiffSquaredPfPKfS1_jj) ;  /* 0xfffffff406887950 */ /* 0x001fea0003c3ffff */
.L_x_88:
        /* <DEDUP_REMOVED lines=10> */
.L_x_101:


//--------------------- .nv.shared.reserved.0     --------------------------
	.section	.nv.shared.reserved.0,"aw",@nobits
	.weak		__nv_reservedSMEM_offset_0_alias
	.size		__nv_reservedSMEM_offset_0_alias, 0, 64
	.other		__nv_reservedSMEM_offset_0_alias,@"STO_CUDA_RESERVED_SHARED STV_DEFAULT"
__nv_reservedSMEM_offset_0_alias:
	.zero		0
	.zero		64


//--------------------- .nv.constant0._Z24batchNormPrevGradInplacePfPKfS1_S1_S1_S1_fjj --------------------------
	.section	.nv.constant0._Z24batchNormPrevGradInplacePfPKfS1_S1_S1_S1_fjj,"a",@progbits
	.sectionflags	@""
	.align	4
.nv.constant0._Z24batchNormPrevGradInplacePfPKfS1_S1_S1_S1_fjj:
	.zero		956


//--------------------- .nv.constant0._Z32normalizeScaleShiftTensorInplacePfPKfS1_S1_S1_fjj --------------------------
	.section	.nv.constant0._Z32normalizeScaleShiftTensorInplacePfPKfS1_S1_S1_fjj,"a",@progbits
	.sectionflags	@""
	.align	4
.nv.constant0._Z32normalizeScaleShiftTensorInplacePfPKfS1_S1_S1_fjj:
	.zero		948


//--------------------- .nv.constant0._Z16scaleShiftTensorPfPKfS1_S1_jj --------------------------
	.section	.nv.constant0._Z16scaleShiftTensorPfPKfS1_S1_jj,"a",@progbits
	.sectionflags	@""
	.align	4
.nv.constant0._Z16scaleShiftTensorPfPKfS1_S1_jj:
	.zero		936


//--------------------- .nv.constant0._Z22normalizeTensorInplacePfPKfS1_fjj --------------------------
	.section	.nv.constant0._Z22normalizeTensorInplacePfPKfS1_fjj,"a",@progbits
	.sectionflags	@""
	.align	4
.nv.constant0._Z22normalizeTensorInplacePfPKfS1_fjj:
	.zero		932


//--------------------- .nv.constant0._Z29computeMeansVarsUpdateRunningPfS_S_S_jfj --------------------------
	.section	.nv.constant0._Z29computeMeansVarsUpdateRunningPfS_S_S_jfj,"a",@progbits
	.sectionflags	@""
	.align	4
.nv.constant0._Z29computeMeansVarsUpdateRunningPfS_S_S_jfj:
	.zero		940


//--------------------- .nv.constant0._Z22computeMeanDiffSquaredPfPKfS1_jj --------------------------
	.section	.nv.constant0._Z22computeMeanDiffSquaredPfPKfS1_jj,"a",@progbits
	.sectionflags	@""
	.align	4
.nv.constant0._Z22computeMeanDiffSquaredPfPKfS1_jj:
	.zero		928


//--------------------- SYMBOLS --------------------------

	.type		.nv.reservedSmem.offset0,@object
	.size		.nv.reservedSmem.offset0,0x4
